def attn_fwd(
    Q,
    K,
    V,
    Out,
    Lse,
    sm_scale,
    stride_qz,
    stride_qh,
    stride_qm,
    stride_qk,
    stride_kz,
    stride_kh,
    stride_kn,
    stride_kk,
    stride_vz,
    stride_vh,
    stride_vn,
    stride_vk,
    stride_oz,
    stride_oh,
    stride_om,
    stride_ok,
    seqlen_q,
    seqlen_k,
    BLOCK_M: tl.constexpr,
    BLOCK_N: tl.constexpr,
    HEAD_DIM: tl.constexpr,
    CAUSAL: tl.constexpr,
):
    start_m = tl.program_id(0)
    off_hz = tl.program_id(1)
    q_off = off_hz * stride_qh
    k_off = off_hz * stride_kh
    v_off = off_hz * stride_vh
    offs_m = start_m * BLOCK_M + tl.arange(0, BLOCK_M)
    offs_d = tl.arange(0, HEAD_DIM)
    offs_n = tl.arange(0, BLOCK_N)
    q_ptrs = Q + q_off + offs_m[:, None] * stride_qm + offs_d[None, :] * stride_qk
    k_ptrs = K + k_off + offs_d[:, None] * stride_kk + offs_n[None, :] * stride_kn
    v_ptrs = V + v_off + offs_n[:, None] * stride_vn + offs_d[None, :] * stride_vk
    m_i = tl.full([BLOCK_M], float("-inf"), dtype=tl.float32)
    l_i = tl.zeros([BLOCK_M], dtype=tl.float32) + 1.0
    acc = tl.zeros([BLOCK_M, HEAD_DIM], dtype=tl.float32)
    q = tl.load(q_ptrs)
    acc, l_i, m_i = _attn_fwd_inner(
        acc,
        l_i,
        m_i,
        q,
        k_ptrs,
        v_ptrs,
        sm_scale,
        stride_kn,
        stride_vn,
        start_m,
        seqlen_k,
        BLOCK_M,
        BLOCK_N,
        HEAD_DIM,
        CAUSAL,
    )
    acc = acc / l_i[:, None]
    lse = m_i + tl.math.log2(l_i) / 1.4426950408889634
    o_ptrs = (
        Out
        + off_hz * stride_oh
        + offs_m[:, None] * stride_om
        + offs_d[None, :] * stride_ok
    )
    tl.store(o_ptrs, acc.to(Out.dtype.element_ty))
    tl.store(Lse + off_hz * seqlen_q + offs_m, lse)

# config = {"BLOCK_M": 128, "BLOCK_N": 64, "HEAD_DIM": 64, "arch": "sm_100", "causal": true, "dtype": "bf16", "num_stages": 2, "num_warps": 8}
# arch = sm_100


// ===== COMPILED SASS (sm_100a) =====

	.target	sm_100a

	.elftype	@"ET_EXEC"


//--------------------- .note.nv.tkinfo           --------------------------
	.section	.note.nv.tkinfo,"",@"SHT_NOTE"
	.sectionflags	@"SHF_NOTE_NV_TKINFO"
	.tkinfo
        /*0018*/ 	.word	0x00000081
        /*0030*/ 	.string	""
        /*0030*/ 	.string	"ptxas-blackwell"
        /*0030*/ 	.string	"Cuda compilation tools, release 12.9, V12.9.86"
        /*0030*/ 	.string	"Build cuda_12.9.r12.9/compiler.36037853_0"
        /*0030*/ 	.string	"-v  -suppress-debug-info  -lineinfo  -arch sm_100a "



//--------------------- .note.nv.cuver            --------------------------
	.section	.note.nv.cuver,"",@"SHT_NOTE"
	.sectionflags	@"SHF_NOTE_NV_CUVER"
        /*0018*/ 	.short	0x0001
        /*001a*/ 	.short	0x0064
        /*001c*/ 	.short	0x0001
        /*001e*/ 	.short	0x0000
        /*0020*/ 	.short	0x0001
        /*0022*/ 	.short	0x0000


//--------------------- .nv.info                  --------------------------
	.section	.nv.info,"",@"SHT_CUDA_INFO"
	.align	4


	//----- nvinfo : EIATTR_REGCOUNT
	.align		4
        /*0000*/ 	.byte	0x04, 0x2f
        /*0002*/ 	.short	(.L_5 - .L_4)
	.align		4
.L_4:
        /*0004*/ 	.word	index@(attn_fwd)
        /*0008*/ 	.word	0x0000009a


	//----- nvinfo : EIATTR_FRAME_SIZE
	.align		4
.L_5:
        /*000c*/ 	.byte	0x04, 0x11
        /*000e*/ 	.short	(.L_7 - .L_6)
	.align		4
.L_6:
        /*0010*/ 	.word	index@($__internal_2_$__cuda_sm10x_tcgen05_guardrail_trap_unallocated_columns_being_dealloced)
        /*0014*/ 	.word	0x00000000


	//----- nvinfo : EIATTR_FRAME_SIZE
	.align		4
.L_7:
        /*0018*/ 	.byte	0x04, 0x11
        /*001a*/ 	.short	(.L_9 - .L_8)
	.align		4
.L_8:
        /*001c*/ 	.word	index@($__internal_1_$__cuda_sm10x_tcgen05_guardrail_trap_phase_invalid_during_alloc)
        /*0020*/ 	.word	0x00000000


	//----- nvinfo : EIATTR_FRAME_SIZE
	.align		4
.L_9:
        /*0024*/ 	.byte	0x04, 0x11
        /*0026*/ 	.short	(.L_11 - .L_10)
	.align		4
.L_10:
        /*0028*/ 	.word	index@($__internal_0_$__cuda_sm10x_tcgen05_guardrail_trap_col_being_dealloced_not_returned_by_alloc)
        /*002c*/ 	.word	0x00000000


	//----- nvinfo : EIATTR_FRAME_SIZE
	.align		4
.L_11:
        /*0030*/ 	.byte	0x04, 0x11
        /*0032*/ 	.short	(.L_13 - .L_12)
	.align		4
.L_12:
        /*0034*/ 	.word	index@(attn_fwd)
        /*0038*/ 	.word	0x00000000


	//----- nvinfo : EIATTR_MIN_STACK_SIZE
	.align		4
.L_13:
        /*003c*/ 	.byte	0x04, 0x12
        /*003e*/ 	.short	(.L_15 - .L_14)
	.align		4
.L_14:
        /*0040*/ 	.word	index@(attn_fwd)
        /*0044*/ 	.word	0x00000000
.L_15:


//--------------------- .nv.info.attn_fwd         --------------------------
	.section	.nv.info.attn_fwd,"",@"SHT_CUDA_INFO"
	.sectionflags	@""
	.align	4


	//----- nvinfo : EIATTR_CUDA_API_VERSION
	.align		4
        /*0000*/ 	.byte	0x04, 0x37
        /*0002*/ 	.short	(.L_17 - .L_16)
.L_16:
        /*0004*/ 	.word	0x00000081


	//----- nvinfo : EIATTR_KPARAM_INFO
	.align		4
.L_17:
        /*0008*/ 	.byte	0x04, 0x17
        /*000a*/ 	.short	(.L_19 - .L_18)
.L_18:
        /*000c*/ 	.word	0x00000000
        /*0010*/ 	.short	0x0019
        /*0012*/ 	.short	0x0080
        /*0014*/ 	.byte	0x00, 0xf4, 0x21, 0x00


	//----- nvinfo : EIATTR_KPARAM_INFO
	.align		4
.L_19:
        /*0018*/ 	.byte	0x04, 0x17
        /*001a*/ 	.short	(.L_21 - .L_20)
.L_20:
        /*001c*/ 	.word	0x00000000
        /*0020*/ 	.short	0x0018
        /*0022*/ 	.short	0x0078
        /*0024*/ 	.byte	0x00, 0xf4, 0x21, 0x00


	//----- nvinfo : EIATTR_KPARAM_INFO
	.align		4
.L_21:
        /*0028*/ 	.byte	0x04, 0x17
        /*002a*/ 	.short	(.L_23 - .L_22)
.L_22:
        /*002c*/ 	.word	0x00000000
        /*0030*/ 	.short	0x0017
        /*0032*/ 	.short	0x0070
        /*0034*/ 	.byte	0x00, 0xf0, 0x11, 0x00


	//----- nvinfo : EIATTR_KPARAM_INFO
	.align		4
.L_23:
        /*0038*/ 	.byte	0x04, 0x17
        /*003a*/ 	.short	(.L_25 - .L_24)
.L_24:
        /*003c*/ 	.word	0x00000000
        /*0040*/ 	.short	0x0016
        /*0042*/ 	.short	0x006c
        /*0044*/ 	.byte	0x00, 0xf0, 0x11, 0x00


	//----- nvinfo : EIATTR_KPARAM_INFO
	.align		4
.L_25:
        /*0048*/ 	.byte	0x04, 0x17
        /*004a*/ 	.short	(.L_27 - .L_26)
.L_26:
        /*004c*/ 	.word	0x00000000
        /*0050*/ 	.short	0x0015
        /*0052*/ 	.short	0x0068
        /*0054*/ 	.byte	0x00, 0xf0, 0x11, 0x00


	//----- nvinfo : EIATTR_KPARAM_INFO
	.align		4
.L_27:
        /*0058*/ 	.byte	0x04, 0x17
        /*005a*/ 	.short	(.L_29 - .L_28)
.L_28:
        /*005c*/ 	.word	0x00000000
        /*0060*/ 	.short	0x0014
        /*0062*/ 	.short	0x0064
        /*0064*/ 	.byte	0x00, 0xf0, 0x11, 0x00


	//----- nvinfo : EIATTR_KPARAM_INFO
	.align		4
.L_29:
        /*0068*/ 	.byte	0x04, 0x17
        /*006a*/ 	.short	(.L_31 - .L_30)
.L_30:
        /*006c*/ 	.word	0x00000000
        /*0070*/ 	.short	0x0013
        /*0072*/ 	.short	0x0060
        /*0074*/ 	.byte	0x00, 0xf0, 0x11, 0x00


	//----- nvinfo : EIATTR_KPARAM_INFO
	.align		4
.L_31:
        /*0078*/ 	.byte	0x04, 0x17
        /*007a*/ 	.short	(.L_33 - .L_32)
.L_32:
        /*007c*/ 	.word	0x00000000
        /*0080*/ 	.short	0x0012
        /*0082*/ 	.short	0x005c
        /*0084*/ 	.byte	0x00, 0xf0, 0x11, 0x00


	//----- nvinfo : EIATTR_KPARAM_INFO
	.align		4
.L_33:
        /*0088*/ 	.byte	0x04, 0x17
        /*008a*/ 	.short	(.L_35 - .L_34)
.L_34:
        /*008c*/ 	.word	0x00000000
        /*0090*/ 	.short	0x0011
        /*0092*/ 	.short	0x0058
        /*0094*/ 	.byte	0x00, 0xf0, 0x11, 0x00


	//----- nvinfo : EIATTR_KPARAM_INFO
	.align		4
.L_35:
        /*0098*/ 	.byte	0x04, 0x17
        /*009a*/ 	.short	(.L_37 - .L_36)
.L_36:
        /*009c*/ 	.word	0x00000000
        /*00a0*/ 	.short	0x0010
        /*00a2*/ 	.short	0x0054
        /*00a4*/ 	.byte	0x00, 0xf0, 0x11, 0x00


	//----- nvinfo : EIATTR_KPARAM_INFO
	.align		4
.L_37:
        /*00a8*/ 	.byte	0x04, 0x17
        /*00aa*/ 	.short	(.L_39 - .L_38)
.L_38:
        /*00ac*/ 	.word	0x00000000
        /*00b0*/ 	.short	0x000f
        /*00b2*/ 	.short	0x0050
        /*00b4*/ 	.byte	0x00, 0xf0, 0x11, 0x00


	//----- nvinfo : EIATTR_KPARAM_INFO
	.align		4
.L_39:
        /*00b8*/ 	.byte	0x04, 0x17
        /*00ba*/ 	.short	(.L_41 - .L_40)
.L_40:
        /*00bc*/ 	.word	0x00000000
        /*00c0*/ 	.short	0x000e
        /*00c2*/ 	.short	0x004c
        /*00c4*/ 	.byte	0x00, 0xf0, 0x11, 0x00


	//----- nvinfo : EIATTR_KPARAM_INFO
	.align		4
.L_41:
        /*00c8*/ 	.byte	0x04, 0x17
        /*00ca*/ 	.short	(.L_43 - .L_42)
.L_42:
        /*00cc*/ 	.word	0x00000000
        /*00d0*/ 	.short	0x000d
        /*00d2*/ 	.short	0x0048
        /*00d4*/ 	.byte	0x00, 0xf0, 0x11, 0x00


	//----- nvinfo : EIATTR_KPARAM_INFO
	.align		4
.L_43:
        /*00d8*/ 	.byte	0x04, 0x17
        /*00da*/ 	.short	(.L_45 - .L_44)
.L_44:
        /*00dc*/ 	.word	0x00000000
        /*00e0*/ 	.short	0x000c
        /*00e2*/ 	.short	0x0044
        /*00e4*/ 	.byte	0x00, 0xf0, 0x11, 0x00


	//----- nvinfo : EIATTR_KPARAM_INFO
	.align		4
.L_45:
        /*00e8*/ 	.byte	0x04, 0x17
        /*00ea*/ 	.short	(.L_47 - .L_46)
.L_46:
        /*00ec*/ 	.word	0x00000000
        /*00f0*/ 	.short	0x000b
        /*00f2*/ 	.short	0x0040
        /*00f4*/ 	.byte	0x00, 0xf0, 0x11, 0x00


	//----- nvinfo : EIATTR_KPARAM_INFO
	.align		4
.L_47:
        /*00f8*/ 	.byte	0x04, 0x17
        /*00fa*/ 	.short	(.L_49 - .L_48)
.L_48:
        /*00fc*/ 	.word	0x00000000
        /*0100*/ 	.short	0x000a
        /*0102*/ 	.short	0x003c
        /*0104*/ 	.byte	0x00, 0xf0, 0x11, 0x00


	//----- nvinfo : EIATTR_KPARAM_INFO
	.align		4
.L_49:
        /*0108*/ 	.byte	0x04, 0x17
        /*010a*/ 	.short	(.L_51 - .L_50)
.L_50:
        /*010c*/ 	.word	0x00000000
        /*0110*/ 	.short	0x0009
        /*0112*/ 	.short	0x0038
        /*0114*/ 	.byte	0x00, 0xf0, 0x11, 0x00


	//----- nvinfo : EIATTR_KPARAM_INFO
	.align		4
.L_51:
        /*0118*/ 	.byte	0x04, 0x17
        /*011a*/ 	.short	(.L_53 - .L_52)
.L_52:
        /*011c*/ 	.word	0x00000000
        /*0120*/ 	.short	0x0008
        /*0122*/ 	.short	0x0034
        /*0124*/ 	.byte	0x00, 0xf0, 0x11, 0x00


	//----- nvinfo : EIATTR_KPARAM_INFO
	.align		4
.L_53:
        /*0128*/ 	.byte	0x04, 0x17
        /*012a*/ 	.short	(.L_55 - .L_54)
.L_54:
        /*012c*/ 	.word	0x00000000
        /*0130*/ 	.short	0x0007
        /*0132*/ 	.short	0x0030
        /*0134*/ 	.byte	0x00, 0xf0, 0x11, 0x00


	//----- nvinfo : EIATTR_KPARAM_INFO
	.align		4
.L_55:
        /*0138*/ 	.byte	0x04, 0x17
        /*013a*/ 	.short	(.L_57 - .L_56)
.L_56:
        /*013c*/ 	.word	0x00000000
        /*0140*/ 	.short	0x0006
        /*0142*/ 	.short	0x002c
        /*0144*/ 	.byte	0x00, 0xf0, 0x11, 0x00


	//----- nvinfo : EIATTR_KPARAM_INFO
	.align		4
.L_57:
        /*0148*/ 	.byte	0x04, 0x17
        /*014a*/ 	.short	(.L_59 - .L_58)
.L_58:
        /*014c*/ 	.word	0x00000000
        /*0150*/ 	.short	0x0005
        /*0152*/ 	.short	0x0028
        /*0154*/ 	.byte	0x00, 0xf0, 0x11, 0x00


	//----- nvinfo : EIATTR_KPARAM_INFO
	.align		4
.L_59:
        /*0158*/ 	.byte	0x04, 0x17
        /*015a*/ 	.short	(.L_61 - .L_60)
.L_60:
        /*015c*/ 	.word	0x00000000
        /*0160*/ 	.short	0x0004
        /*0162*/ 	.short	0x0020
        /*0164*/ 	.byte	0x00, 0xf4, 0x21, 0x00


	//----- nvinfo : EIATTR_KPARAM_INFO
	.align		4
.L_61:
        /*0168*/ 	.byte	0x04, 0x17
        /*016a*/ 	.short	(.L_63 - .L_62)
.L_62:
        /*016c*/ 	.word	0x00000000
        /*0170*/ 	.short	0x0003
        /*0172*/ 	.short	0x0018
        /*0174*/ 	.byte	0x00, 0xf4, 0x21, 0x00


	//----- nvinfo : EIATTR_KPARAM_INFO
	.align		4
.L_63:
        /*0178*/ 	.byte	0x04, 0x17
        /*017a*/ 	.short	(.L_65 - .L_64)
.L_64:
        /*017c*/ 	.word	0x00000000
        /*0180*/ 	.short	0x0002
        /*0182*/ 	.short	0x0010
        /*0184*/ 	.byte	0x00, 0xf4, 0x21, 0x00


	//----- nvinfo : EIATTR_KPARAM_INFO
	.align		4
.L_65:
        /*0188*/ 	.byte	0x04, 0x17
        /*018a*/ 	.short	(.L_67 - .L_66)
.L_66:
        /*018c*/ 	.word	0x00000000
        /*0190*/ 	.short	0x0001
        /*0192*/ 	.short	0x0008
        /*0194*/ 	.byte	0x00, 0xf4, 0x21, 0x00


	//----- nvinfo : EIATTR_KPARAM_INFO
	.align		4
.L_67:
        /*0198*/ 	.byte	0x04, 0x17
        /*019a*/ 	.short	(.L_69 - .L_68)
.L_68:
        /*019c*/ 	.word	0x00000000
        /*01a0*/ 	.short	0x0000
        /*01a2*/ 	.short	0x0000
        /*01a4*/ 	.byte	0x00, 0xf4, 0x21, 0x00


	//----- nvinfo : EIATTR_AT_ENTRY_FRAGMENTS
	.align		4
.L_69:
        /*01a8*/ 	.byte	0x04, 0x4f
        /*01aa*/ 	.short	(.L_71 - .L_70)


	//   ....[0]....
.L_70:
        /*01ac*/ 	.word	0x00000004


	//----- nvinfo : EIATTR_RESERVED_SMEM_USED
	.align		4
.L_71:
        /*01b0*/ 	.byte	0x01, 0x41
	.zero		2


	//----- nvinfo : EIATTR_SPARSE_MMA_MASK
	.align		4
        /*01b4*/ 	.byte	0x03, 0x50
        /*01b6*/ 	.short	0x0000


	//----- nvinfo : EIATTR_TCGEN05_1CTA_USED
	.align		4
        /*01b8*/ 	.byte	0x01, 0x51
	.zero		2


	//----- nvinfo : EIATTR_MAXREG_COUNT
	.align		4
        /*01bc*/ 	.byte	0x03, 0x1b
        /*01be*/ 	.short	0x00ff


	//----- nvinfo : EIATTR_NUM_BARRIERS
	.align		4
        /*01c0*/ 	.byte	0x02, 0x4c
        /*01c2*/ 	.byte	0x01
	.zero		1


	//----- nvinfo : EIATTR_INT_WARP_WIDE_INSTR_OFFSETS
	.align		4
        /*01c4*/ 	.byte	0x04, 0x31
        /*01c6*/ 	.short	(.L_73 - .L_72)


	//   ....[0]....
.L_72:
        /*01c8*/ 	.word	0x000012a0


	//   ....[1]....
        /*01cc*/ 	.word	0x000012c0


	//   ....[2]....
        /*01d0*/ 	.word	0x00001700


	//   ....[3]....
        /*01d4*/ 	.word	0x000017e0


	//   ....[4]....
        /*01d8*/ 	.word	0x000040b0


	//   ....[5]....
        /*01dc*/ 	.word	0x00007960


	//   ....[6]....
        /*01e0*/ 	.word	0x000079b0


	//----- nvinfo : EIATTR_COOP_GROUP_MASK_REGIDS
	.align		4
.L_73:
        /*01e4*/ 	.byte	0x04, 0x29
        /*01e6*/ 	.short	(.L_75 - .L_74)


	//   ....[0]....
.L_74:
        /*01e8*/ 	.word	0xffffffff


	//   ....[1]....
        /*01ec*/ 	.word	0xffffffff


	//   ....[2]....
        /*01f0*/ 	.word	0xffffffff


	//   ....[3]....
        /*01f4*/ 	.word	0xffffffff


	//   ....[4]....
        /*01f8*/ 	.word	0xffffffff


	//   ....[5]....
        /*01fc*/ 	.word	0xffffffff


	//   ....[6]....
        /*0200*/ 	.word	0xffffffff


	//   ....[7]....
        /*0204*/ 	.word	0xffffffff


	//----- nvinfo : EIATTR_COOP_GROUP_INSTR_OFFSETS
	.align		4
.L_75:
        /*0208*/ 	.byte	0x04, 0x28
        /*020a*/ 	.short	(.L_77 - .L_76)


	//   ....[0]....
.L_76:
        /*020c*/ 	.word	0x00000050


	//   ....[1]....
        /*0210*/ 	.word	0x00000310


	//   ....[2]....
        /*0214*/ 	.word	0x00002680


	//   ....[3]....
        /*0218*/ 	.word	0x000035d0


	//   ....[4]....
        /*021c*/ 	.word	0x00004fe0


	//   ....[5]....
        /*0220*/ 	.word	0x00005890


	//   ....[6]....
        /*0224*/ 	.word	0x000077f0


	//   ....[7]....
        /*0228*/ 	.word	0x00007a60


	//----- nvinfo : EIATTR_VRC_CTA_INIT_COUNT
	.align		4
.L_77:
        /*022c*/ 	.byte	0x02, 0x4a
        /*022e*/ 	.byte	0x80
	.zero		1


	//----- nvinfo : EIATTR_MBARRIER_INSTR_OFFSETS
	.align		4
        /*0230*/ 	.byte	0x04, 0x39
        /*0232*/ 	.short	(.L_79 - .L_78)


	//   ....[0]....
.L_78:
        /*0234*/ 	.word	0x000015d0
        /*0238*/ 	.word	0x000000ff
        /*023c*/ 	.word	0x0000a000
        /*0240*/ 	.short	0x0100
        /*0242*/ 	.byte	0x08
	.zero		1


	//   ....[1]....
        /*0244*/ 	.word	0x000017d0
        /*0248*/ 	.word	0x000000ff
        /*024c*/ 	.word	0x0000a008
        /*0250*/ 	.short	0x0100
        /*0252*/ 	.byte	0x08
	.zero		1


	//   ....[2]....
        /*0254*/ 	.word	0x00001960
        /*0258*/ 	.word	0x000000ff
        /*025c*/ 	.word	0x00006000
        /*0260*/ 	.short	0x0100
        /*0262*/ 	.byte	0x08
	.zero		1


	//   ....[3]....
        /*0264*/ 	.word	0x00001bc0
        /*0268*/ 	.word	0x000000ff
        /*026c*/ 	.word	0x00006000
        /*0270*/ 	.short	0x010a
        /*0272*/ 	.byte	0x08
	.zero		1


	//   ....[4]....
        /*0274*/ 	.word	0x00001d10
        /*0278*/ 	.word	0x000000ff
        /*027c*/ 	.word	0x00006000
        /*0280*/ 	.short	0x0108
        /*0282*/ 	.byte	0x08
	.zero		1


	//   ....[5]....
        /*0284*/ 	.word	0x000041f0
        /*0288*/ 	.word	0x000000ff
        /*028c*/ 	.word	0x0000a010
        /*0290*/ 	.short	0x0100
        /*0292*/ 	.byte	0x08
	.zero		1


	//   ....[6]....
        /*0294*/ 	.word	0x00004350
        /*0298*/ 	.word	0x000000ff
        /*029c*/ 	.word	0x0000a010
        /*02a0*/ 	.short	0x010a
        /*02a2*/ 	.byte	0x08
	.zero		1


	//   ....[7]....
        /*02a4*/ 	.word	0x000045f0
        /*02a8*/ 	.word	0x000000ff
        /*02ac*/ 	.word	0x0000a010
        /*02b0*/ 	.short	0x0108
        /*02b2*/ 	.byte	0x08
	.zero		1


	//   ....[8]....
        /*02b4*/ 	.word	0x000057b0
        /*02b8*/ 	.word	0x000000ff
        /*02bc*/ 	.word	0x00000000
        /*02c0*/ 	.short	0x010a
        /*02c2*/ 	.byte	0x20
	.zero		1


	//   ....[9]....
        /*02c4*/ 	.word	0x00006210
        /*02c8*/ 	.word	0x000000ff
        /*02cc*/ 	.word	0x00000000
        /*02d0*/ 	.short	0x010a
        /*02d2*/ 	.byte	0x20
	.zero		1


	//   ....[10]....
        /*02d4*/ 	.word	0x000062f0
        /*02d8*/ 	.word	0x000000ff
        /*02dc*/ 	.word	0x0000a000
        /*02e0*/ 	.short	0x0108
        /*02e2*/ 	.byte	0x08
	.zero		1


	//   ....[11]....
        /*02e4*/ 	.word	0x00006320
        /*02e8*/ 	.word	0x000000ff
        /*02ec*/ 	.word	0x0000a008
        /*02f0*/ 	.short	0x0108
        /*02f2*/ 	.byte	0x08
	.zero		1


	//   ....[12]....
        /*02f4*/ 	.word	0x00007a80
        /*02f8*/ 	.word	0x000000ff
        /*02fc*/ 	.word	0x00006000
        /*0300*/ 	.short	0x010a
        /*0302*/ 	.byte	0x08
	.zero		1


	//   ....[13]....
        /*0304*/ 	.word	0x00007ab0
        /*0308*/ 	.word	0x000000ff
        /*030c*/ 	.word	0x0000a010
        /*0310*/ 	.short	0x010a
        /*0312*/ 	.byte	0x08
	.zero		1


	//   ....[14]....
        /*0314*/ 	.word	0x00007ae0
        /*0318*/ 	.word	0x000000ff
        /*031c*/ 	.word	0x00000000
        /*0320*/ 	.short	0x010a
        /*0322*/ 	.byte	0x20
	.zero		1


	//   ....[15]....
        /*0324*/ 	.word	0x00007b10
        /*0328*/ 	.word	0x000000ff
        /*032c*/ 	.word	0x00000000
        /*0330*/ 	.short	0x010a
        /*0332*/ 	.byte	0x20
	.zero		1


	//----- nvinfo : EIATTR_NUM_MBARRIERS
	.align		4
.L_79:
        /*0334*/ 	.byte	0x03, 0x38
        /*0336*/ 	.short	0xffff


	//----- nvinfo : EIATTR_EXIT_INSTR_OFFSETS
	.align		4
        /*0338*/ 	.byte	0x04, 0x1c
        /*033a*/ 	.short	(.L_81 - .L_80)


	//   ....[0]....
.L_80:
        /*033c*/ 	.word	0x00007a70


	//----- nvinfo : EIATTR_REQNTID
	.align		4
.L_81:
        /*0340*/ 	.byte	0x04, 0x10
        /*0342*/ 	.short	(.L_83 - .L_82)
.L_82:
        /*0344*/ 	.word	0x00000100
        /*0348*/ 	.word	0x00000001
        /*034c*/ 	.word	0x00000001


	//----- nvinfo : EIATTR_CRS_STACK_SIZE
	.align		4
.L_83:
        /*0350*/ 	.byte	0x04, 0x1e
        /*0352*/ 	.short	(.L_85 - .L_84)
.L_84:
        /*0354*/ 	.word	0x00000000


	//----- nvinfo : EIATTR_CBANK_PARAM_SIZE
	.align		4
.L_85:
        /*0358*/ 	.byte	0x03, 0x19
        /*035a*/ 	.short	0x0088


	//----- nvinfo : EIATTR_PARAM_CBANK
	.align		4
        /*035c*/ 	.byte	0x04, 0x0a
        /*035e*/ 	.short	(.L_87 - .L_86)
	.align		4
.L_86:
        /*0360*/ 	.word	index@(.nv.constant0.attn_fwd)
        /*0364*/ 	.short	0x0380
        /*0366*/ 	.short	0x0088


	//----- nvinfo : EIATTR_SW_WAR
	.align		4
.L_87:
        /*0368*/ 	.byte	0x04, 0x36
        /*036a*/ 	.short	(.L_89 - .L_88)
.L_88:
        /*036c*/ 	.word	0x00000008
.L_89:


//--------------------- .nv.compat                --------------------------
	.section	.nv.compat,"",@"SHT_CUDA_COMPAT_INFO"
	.align	4
        /*0000*/ 	.byte	0x02, 0x02, 0x02, 0x00, 0x02, 0x05, 0x05, 0x00, 0x02, 0x03, 0x00, 0x00, 0x02, 0x06, 0x01, 0x00


//--------------------- .nv.callgraph             --------------------------
	.section	.nv.callgraph,"",@"SHT_CUDA_CALLGRAPH"
	.align	4
	.sectionentsize	8
	.align		4
        /*0000*/ 	.word	0x00000000
	.align		4
        /*0004*/ 	.word	0xffffffff
	.align		4
        /*0008*/ 	.word	0x00000000
	.align		4
        /*000c*/ 	.word	0xfffffffe
	.align		4
        /*0010*/ 	.word	0x00000000
	.align		4
        /*0014*/ 	.word	0xfffffffd
	.align		4
        /*0018*/ 	.word	0x00000000
	.align		4
        /*001c*/ 	.word	0xfffffffc


//--------------------- .nv.constant4             --------------------------
	.section	.nv.constant4,"a",@progbits
	.align	8
	.align		8
.nv.constant4:
        /*0000*/ 	.dword	_$_str


//--------------------- .text.attn_fwd            --------------------------
	.section	.text.attn_fwd,"ax",@progbits
	.align	128
        .global         attn_fwd
        .type           attn_fwd,@function
        .size           attn_fwd,(.L_x_31 - attn_fwd)
        .other          attn_fwd,@"STO_CUDA_ENTRY STV_DEFAULT"
attn_fwd:
.text.attn_fwd:
[----:B------:R-:W0:Y:S01]  /*0000*/  LDC R1, c[0x0][0x37c] ;  /* 0x0000df00ff017b82 */ /* 0x000e220000000800 */
[----:B------:R-:W1:Y:S02]  /*0010*/  S2R R0, SR_TID.X ;  /* 0x0000000000007919 */ /* 0x000e640000002100 */
[----:B-1----:R-:W-:-:S13]  /*0020*/  ISETP.GE.U32.AND P5, PT, R0, 0x20, PT ;  /* 0x000000200000780c */ /* 0x002fda0003fa6070 */
[----:B------:R-:W-:Y:S05]  /*0030*/  @P5 BRA `(.L_x_0) ;  /* 0x0000000000b85947 */ /* 0x000fea0003800000 */
[----:B------:R-:W1:Y:S01]  /*0040*/  S2UR UR6, SR_CgaCtaId ;  /* 0x00000000000679c3 */ /* 0x000e620000008800 */
[----:B------:R-:W-:Y:S01]  /*0050*/  NOP ;  /* 0x0000000000007918 */ /* 0x000fe20000000000 */
[----:B------:R-:W-:Y:S02]  /*0060*/  UMOV UR4, 0x40 ;  /* 0x0000004000047882 */ /* 0x000fe40000000000 */
[----:B-1----:R-:W-:-:S09]  /*0070*/  ULEA UR4, UR6, UR4, 0x18 ;  /* 0x0000000406047291 */ /* 0x002fd2000f8ec0ff */
[----:B------:R-:W1:Y:S01]  /*0080*/  LDS.U8 R2, [UR4] ;  /* 0x00000004ff027984 */ /* 0x000e620008000000 */
[----:B------:R-:W-:Y:S02]  /*0090*/  UMOV UR4, 0x400 ;  /* 0x0000040000047882 */ /* 0x000fe40000000000 */
[----:B------:R-:W-:Y:S01]  /*00a0*/  ULEA UR4, UR6, UR4, 0x18 ;  /* 0x0000000406047291 */ /* 0x000fe2000f8ec0ff */
[----:B-1----:R-:W-:-:S13]  /*00b0*/  ISETP.NE.AND P0, PT, R2, RZ, PT ;  /* 0x000000ff0200720c */ /* 0x002fda0003f05270 */
[----:B------:R-:W-:Y:S05]  /*00c0*/  @P0 BRA `(.L_x_1) ;  /* 0x00000000007c0947 */ /* 0x000fea0003800000 */
[----:B------:R-:W-:-:S13]  /*00d0*/  ELECT P0, URZ, PT ;  /* 0x0000000000ff782f */ /* 0x000fda0003800000 */
[----:B------:R-:W-:Y:S05]  /*00e0*/  @!P0 BRA `(.L_x_2) ;  /* 0x0000000000848947 */ /* 0x000fea0003800000 */
[----:B------:R-:W-:Y:S01]  /*00f0*/  UMOV UR5, 0x8 ;  /* 0x0000000800057882 */ /* 0x000fe20000000000 */
[----:B------:R-:W-:Y:S02]  /*0100*/  IMAD.MOV.U32 R5, RZ, RZ, 0x1 ;  /* 0x00000001ff057424 */ /* 0x000fe400078e00ff */
[----:B------:R-:W-:Y:S02]  /*0110*/  IMAD.MOV.U32 R3, RZ, RZ, 0xff ;  /* 0x000000ffff037424 */ /* 0x000fe400078e00ff */
[----:B------:R-:W-:Y:S04]  /*0120*/  DEPBAR.LE SB1, 0x36 ;  /* 0x00009d800000791a */ /* 0x000fe80000000000 */
[----:B------:R-:W1:Y:S02]  /*0130*/  UTCATOMSWS.FIND_AND_SET.ALIGN UP0, UR5, UR5 ;  /* 0x00000005000575e3 */ /* 0x000e640008000800 */
[----:B-1----:R-:W-:-:S04]  /*0140*/  PLOP3.LUT P0, PT, PT, PT, UP0, 0x80, 0x8 ;  /* 0x000000000008781c */ /* 0x002fc80003f0f008 */
[----:B------:R-:W-:-:S04]  /*0150*/  SEL R2, RZ, 0xffffffff, !P0 ;  /* 0xffffffffff027807 */ /* 0x000fc80004000000 */
[----:B------:R-:W-:Y:S01]  /*0160*/  ISETP.NE.AND P0, PT, R2, RZ, PT ;  /* 0x000000ff0200720c */ /* 0x000fe20003f05270 */
[----:B------:R-:W-:-:S12]  /*0170*/  IMAD.U32 R2, RZ, RZ, UR5 ;  /* 0x00000005ff027e24 */ /* 0x000fd8000f8e00ff */
[----:B------:R-:W-:Y:S05]  /*0180*/  @P0 BRA `(.L_x_3) ;  /* 0x0000000000240947 */ /* 0x000fea0003800000 */
.L_x_4:
[----:B------:R-:W-:Y:S05]  /*0190*/  NANOSLEEP 0x64 ;  /* 0x000000640000795d */ /* 0x000fea0003800000 */
[----:B------:R-:W-:-:S05]  /*01a0*/  UMOV UR5, 0x8 ;  /* 0x0000000800057882 */ /* 0x000fca0000000000 */
[----:B------:R-:W-:Y:S04]  /*01b0*/  DEPBAR.LE SB1, 0x36 ;  /* 0x00009d800000791a */ /* 0x000fe80000000000 */
[----:B------:R-:W1:Y:S02]  /*01c0*/  UTCATOMSWS.FIND_AND_SET.ALIGN UP0, UR5, UR5 ;  /* 0x00000005000575e3 */ /* 0x000e640008000800 */
[----:B-1----:R-:W-:-:S04]  /*01d0*/  PLOP3.LUT P0, PT, PT, PT, UP0, 0x80, 0x8 ;  /* 0x000000000008781c */ /* 0x002fc80003f0f008 */
[----:B------:R-:W-:-:S04]  /*01e0*/  SEL R2, RZ, 0xffffffff, !P0 ;  /* 0xffffffffff027807 */ /* 0x000fc80004000000 */
[----:B------:R-:W-:Y:S01]  /*01f0*/  ISETP.NE.AND P0, PT, R2, RZ, PT ;  /* 0x000000ff0200720c */ /* 0x000fe20003f05270 */
[----:B------:R-:W-:-:S12]  /*0200*/  IMAD.U32 R2, RZ, RZ, UR5 ;  /* 0x00000005ff027e24 */ /* 0x000fd8000f8e00ff */
[----:B------:R-:W-:Y:S05]  /*0210*/  @!P0 BRA `(.L_x_4) ;  /* 0xfffffffc00dc8947 */ /* 0x000fea000383ffff */
.L_x_3:
[C---:B------:R-:W-:Y:S01]  /*0220*/  VIADD R4, R2.reuse, 0x10 ;  /* 0x0000001002047836 */ /* 0x040fe20000000000 */
[----:B------:R-:W-:Y:S01]  /*0230*/  UMOV UR5, 0x50 ;  /* 0x0000005000057882 */ /* 0x000fe20000000000 */
[----:B------:R-:W-:Y:S01]  /*0240*/  SHF.L.U32 R3, R3, R2, RZ ;  /* 0x0000000203037219 */ /* 0x000fe200000006ff */
[----:B------:R-:W-:Y:S01]  /*0250*/  ULEA UR5, UR6, UR5, 0x18 ;  /* 0x0000000506057291 */ /* 0x000fe2000f8ec0ff */
[----:B------:R-:W-:Y:S01]  /*0260*/  IMAD.SHL.U32 R2, R2, 0x20, RZ ;  /* 0x0000002002027824 */ /* 0x000fe200078e00ff */
[----:B------:R-:W-:-:S04]  /*0270*/  SHF.L.U32 R4, R5, R4, RZ ;  /* 0x0000000405047219 */ /* 0x000fc800000006ff */
[----:B------:R-:W-:-:S05]  /*0280*/  LOP3.LUT R3, R4, R3, RZ, 0xfc, !PT ;  /* 0x0000000304037212 */ /* 0x000fca00078efcff */
[----:B------:R1:W-:Y:S04]  /*0290*/  ATOMS.OR RZ, [UR5], R3 ;  /* 0x00000003ffff798c */ /* 0x0003e8000b000005 */
[----:B------:R1:W-:Y:S01]  /*02a0*/  STS [UR4], R2 ;  /* 0x00000002ff007988 */ /* 0x0003e20008000804 */
[----:B------:R-:W-:Y:S05]  /*02b0*/  BRA `(.L_x_2) ;  /* 0x0000000000107947 */ /* 0x000fea0003800000 */
.L_x_1:
[----:B------:R-:W-:Y:S01]  /*02c0*/  IMAD.MOV.U32 R3, RZ, RZ, -0x1 ;  /* 0xffffffffff037424 */ /* 0x000fe200078e00ff */
[----:B------:R-:W-:-:S04]  /*02d0*/  MOV R2, 0x300 ;  /* 0x0000030000027802 */ /* 0x000fc80000000f00 */
[----:B------:R1:W-:Y:S03]  /*02e0*/  STS [UR4], R3 ;  /* 0x00000003ff007988 */ /* 0x0003e60008000804 */
[----:B01----:R-:W-:Y:S05]  /*02f0*/  CALL.REL.NOINC `($__internal_1_$__cuda_sm10x_tcgen05_guardrail_trap_phase_invalid_during_alloc) ;  /* 0x00000078001c7944 */ /* 0x003fea0003c00000 */
.L_x_2:
[----:B------:R-:W-:Y:S05]  /*0300*/  WARPSYNC.ALL ;  /* 0x0000000000007948 */ /* 0x000fea0003800000 */
[----:B------:R-:W-:Y:S01]  /*0310*/  NOP ;  /* 0x0000000000007918 */ /* 0x000fe20000000000 */
.L_x_0:
[----:B------:R-:W2:Y:S01]  /*0320*/  S2R R37, SR_CTAID.X ;  /* 0x0000000000257919 */ /* 0x000ea20000002500 */
[----:B------:R-:W3:Y:S01]  /*0330*/  S2UR UR7, SR_CTAID.Y ;  /* 0x00000000000779c3 */ /* 0x000ee20000002600 */
[----:B------:R-:W3:Y:S01]  /*0340*/  LDCU.64 UR4, c[0x0][0x3b0] ;  /* 0x00007600ff0477ac */ /* 0x000ee20008000a00 */
[----:B------:R-:W-:Y:S01]  /*0350*/  SHF.R.U32.HI R6, RZ, 0x7, R0 ;  /* 0x00000007ff067819 */ /* 0x000fe20000011600 */
[----:B------:R-:W-:-:S03]  /*0360*/  UMOV UR8, 0x400 ;  /* 0x0000040000087882 */ /* 0x000fc60000000000 */
[----:B------:R-:W-:Y:S01]  /*0370*/  SGXT.U32 R6, R6, 0x1 ;  /* 0x000000010606781a */ /* 0x000fe20000000000 */
[----:B------:R-:W4:Y:S01]  /*0380*/  LDCU.64 UR30, c[0x0][0x358] ;  /* 0x00006b00ff1e77ac */ /* 0x000f220008000a00 */
[----:B------:R-:W1:Y:S08]  /*0390*/  S2UR UR6, SR_CgaCtaId ;  /* 0x00000000000679c3 */ /* 0x000e700000008800 */
[----:B------:R-:W0:Y:S08]  /*03a0*/  LDC R38, c[0x0][0x3b8] ;  /* 0x0000ee00ff267b82 */ /* 0x000e300000000800 */
[----:B------:R-:W0:Y:S01]  /*03b0*/  LDC.64 R18, c[0x0][0x380] ;  /* 0x0000e000ff127b82 */ /* 0x000e220000000a00 */
[----:B---3--:R-:W-:-:S04]  /*03c0*/  UIMAD UR4, UR7, UR4, URZ ;  /* 0x00000004070472a4 */ /* 0x008fc8000f8e02ff */
[----:B------:R-:W-:Y:S01]  /*03d0*/  USHF.L.U32 UR9, UR4, 0x1, URZ ;  /* 0x0000000104097899 */ /* 0x000fe200080006ff */
[----:B--2---:R-:W-:Y:S01]  /*03e0*/  IMAD.SHL.U32 R37, R37, 0x80, RZ ;  /* 0x0000008025257824 */ /* 0x004fe200078e00ff */
[----:B-1----:R-:W-:Y:S01]  /*03f0*/  ULEA UR8, UR6, UR8, 0x18 ;  /* 0x0000000806087291 */ /* 0x002fe2000f8ec0ff */
[----:B------:R-:W-:Y:S03]  /*0400*/  BAR.SYNC.DEFER_BLOCKING 0x0 ;  /* 0x0000000000007b1d */ /* 0x000fe60000010000 */
[----:B------:R-:W-:-:S05]  /*0410*/  LOP3.LUT R2, R37, 0x7f, R0, 0xf8, !PT ;  /* 0x0000007f25027812 */ /* 0x000fca00078ef800 */
[----:B------:R-:W1:Y:S01]  /*0420*/  LDC.64 R108, c[0x0][0x3c0] ;  /* 0x0000f000ff6c7b82 */ /* 0x000e620000000a00 */
[----:B------:R-:W-:Y:S01]  /*0430*/  IMAD R3, R2, UR5, RZ ;  /* 0x0000000502037c24 */ /* 0x000fe2000f8e02ff */
[----:B------:R-:W-:-:S03]  /*0440*/  UIMAD.WIDE UR4, UR4, 0x2, URZ ;  /* 0x00000002040478a5 */ /* 0x000fc6000f8e02ff */
[C---:B------:R-:W-:Y:S02]  /*0450*/  IMAD.SHL.U32 R5, R3.reuse, 0x2, RZ ;  /* 0x0000000203057824 */ /* 0x040fe400078e00ff */
[----:B------:R-:W-:Y:S01]  /*0460*/  IMAD.HI R4, R3, 0x2, RZ ;  /* 0x0000000203047827 */ /* 0x000fe200078e02ff */
[----:B------:R-:W-:Y:S01]  /*0470*/  SHF.R.U32.HI R76, RZ, 0x6, R0 ;  /* 0x00000006ff4c7819 */ /* 0x000fe20000011600 */
[----:B------:R-:W2:Y:S01]  /*0480*/  LDC.64 R40, c[0x0][0x388] ;  /* 0x0000e200ff287b82 */ /* 0x000ea20000000a00 */
[----:B0-----:R-:W-:Y:S01]  /*0490*/  IADD3 R18, P0, P1, R5, UR9, R18 ;  /* 0x0000000905127c10 */ /* 0x001fe2000f91e012 */
[----:B------:R-:W-:Y:S02]  /*04a0*/  IMAD R3, R6, R38, RZ ;  /* 0x0000002606037224 */ /* 0x000fe400078e02ff */
[----:B------:R-:W0:Y:S01]  /*04b0*/  LDCU UR4, c[0x0][0x3c8] ;  /* 0x00007900ff0477ac */ /* 0x000e220008000800 */
[----:B------:R-:W-:Y:S01]  /*04c0*/  IADD3.X R20, PT, PT, R4, UR5, R19, P0, P1 ;  /* 0x0000000504147c10 */ /* 0x000fe200087e2413 */
[C---:B------:R-:W-:Y:S01]  /*04d0*/  IMAD R7, R38.reuse, 0x2, R3 ;  /* 0x0000000226077824 */ /* 0x040fe200078e0203 */
[C---:B------:R-:W-:Y:S01]  /*04e0*/  LEA R4, P0, R3.reuse, R18, 0x1 ;  /* 0x0000001203047211 */ /* 0x040fe200078008ff */
[----:B------:R-:W3:Y:S02]  /*04f0*/  LDS R42, [UR8] ;  /* 0x00000008ff2a7984 */ /* 0x000ee40008000800 */
[C---:B------:R-:W-:Y:S01]  /*0500*/  IMAD R9, R38.reuse, 0x2, R7 ;  /* 0x0000000226097824 */ /* 0x040fe200078e0207 */
[----:B------:R-:W-:Y:S01]  /*0510*/  LEA.HI.X.SX32 R5, R3, R20, 0x1, P0 ;  /* 0x0000001403057211 */ /* 0x000fe200000f0eff */
[----:B------:R-:W-:Y:S01]  /*0520*/  BAR.SYNC.DEFER_BLOCKING 0x0 ;  /* 0x0000000000007b1d */ /* 0x000fe20000010000 */
[-C--:B------:R-:W-:Y:S01]  /*0530*/  LEA R6, P1, R7, R18.reuse, 0x1 ;  /* 0x0000001207067211 */ /* 0x080fe200078208ff */
[----:B------:R-:W-:Y:S01]  /*0540*/  IMAD R3, R38, 0x2, R9 ;  /* 0x0000000226037824 */ /* 0x000fe200078e0209 */
[----:B------:R-:W-:-:S02]  /*0550*/  LEA R8, P0, R9, R18, 0x1 ;  /* 0x0000001209087211 */ /* 0x000fc400078008ff */
[----:B------:R-:W-:Y:S01]  /*0560*/  LEA.HI.X.SX32 R7, R7, R20, 0x1, P1 ;  /* 0x0000001407077211 */ /* 0x000fe200008f0eff */
[C---:B------:R-:W-:Y:S01]  /*0570*/  IMAD R13, R38.reuse, 0x2, R3 ;  /* 0x00000002260d7824 */ /* 0x040fe200078e0203 */
[----:B------:R-:W-:Y:S02]  /*0580*/  LEA R10, P1, R3, R18, 0x1 ;  /* 0x00000012030a7211 */ /* 0x000fe400078208ff */
[-C--:B------:R-:W-:Y:S02]  /*0590*/  LEA.HI.X.SX32 R9, R9, R20.reuse, 0x1, P0 ;  /* 0x0000001409097211 */ /* 0x080fe400000f0eff */
[----:B------:R-:W-:Y:S01]  /*05a0*/  LEA.HI.X.SX32 R11, R3, R20, 0x1, P1 ;  /* 0x00000014030b7211 */ /* 0x000fe200008f0eff */
[----:B------:R-:W-:Y:S01]  /*05b0*/  IMAD R3, R38, 0x2, R13 ;  /* 0x0000000226037824 */ /* 0x000fe200078e020d */
[----:B------:R-:W-:-:S04]  /*05c0*/  LEA R12, P0, R13, R18, 0x1 ;  /* 0x000000120d0c7211 */ /* 0x000fc800078008ff */
[----:B------:R-:W-:Y:S02]  /*05d0*/  LEA.HI.X.SX32 R13, R13, R20, 0x1, P0 ;  /* 0x000000140d0d7211 */ /* 0x000fe400000f0eff */
[C---:B------:R-:W-:Y:S01]  /*05e0*/  LEA R14, P0, R3.reuse, R18, 0x1 ;  /* 0x00000012030e7211 */ /* 0x040fe200078008ff */
[----:B----4-:R4:W5:Y:S03]  /*05f0*/  LDG.E.U16 R17, desc[UR30][R4.64] ;  /* 0x0000001e04117981 */ /* 0x010966000c1e1500 */
[----:B------:R-:W-:Y:S01]  /*0600*/  LEA.HI.X.SX32 R15, R3, R20, 0x1, P0 ;  /* 0x00000014030f7211 */ /* 0x000fe200000f0eff */
[----:B------:R0:W5:Y:S04]  /*0610*/  LDG.E.U16 R19, desc[UR30][R6.64] ;  /* 0x0000001e06137981 */ /* 0x000168000c1e1500 */
[----:B------:R0:W5:Y:S01]  /*0620*/  LDG.E.U16 R21, desc[UR30][R8.64] ;  /* 0x0000001e08157981 */ /* 0x000162000c1e1500 */
[----:B----4-:R-:W-:-:S03]  /*0630*/  IMAD R5, R38, 0x2, R3 ;  /* 0x0000000226057824 */ /* 0x010fc600078e0203 */
[----:B------:R-:W5:Y:S01]  /*0640*/  LDG.E.U16 R22, desc[UR30][R10.64] ;  /* 0x0000001e0a167981 */ /* 0x000f62000c1e1500 */
[C---:B------:R-:W-:Y:S01]  /*0650*/  IMAD R3, R38.reuse, 0x2, R5 ;  /* 0x0000000226037824 */ /* 0x040fe200078e0205 */
[-C--:B------:R-:W-:Y:S02]  /*0660*/  LEA R4, P0, R5, R18.reuse, 0x1 ;  /* 0x0000001205047211 */ /* 0x080fe400078008ff */
[----:B------:R4:W5:Y:S01]  /*0670*/  LDG.E.U16 R23, desc[UR30][R12.64] ;  /* 0x0000001e0c177981 */ /* 0x000962000c1e1500 */
[C---:B------:R-:W-:Y:S01]  /*0680*/  IMAD R16, R38.reuse, 0x2, R3 ;  /* 0x0000000226107824 */ /* 0x040fe200078e0203 */
[----:B0-----:R-:W-:Y:S02]  /*0690*/  LEA R6, P1, R3, R18, 0x1 ;  /* 0x0000001203067211 */ /* 0x001fe400078208ff */
[----:B------:R0:W5:Y:S01]  /*06a0*/  LDG.E.U16 R24, desc[UR30][R14.64] ;  /* 0x0000001e0e187981 */ /* 0x000162000c1e1500 */
[-C--:B------:R-:W-:Y:S02]  /*06b0*/  LEA.HI.X.SX32 R5, R5, R20.reuse, 0x1, P0 ;  /* 0x0000001405057211 */ /* 0x080fe400000f0eff */
[----:B------:R-:W-:Y:S01]  /*06c0*/  LEA.HI.X.SX32 R7, R3, R20, 0x1, P1 ;  /* 0x0000001403077211 */ /* 0x000fe200008f0eff */
[----:B------:R-:W-:Y:S01]  /*06d0*/  IMAD R3, R38, 0x2, R16 ;  /* 0x0000000226037824 */ /* 0x000fe200078e0210 */
[C---:B------:R-:W-:Y:S01]  /*06e0*/  LEA R8, P0, R16.reuse, R18, 0x1 ;  /* 0x0000001210087211 */ /* 0x040fe200078008ff */
[----:B------:R0:W5:Y:S03]  /*06f0*/  LDG.E.U16 R25, desc[UR30][R4.64] ;  /* 0x0000001e04197981 */ /* 0x000166000c1e1500 */
[----:B------:R-:W-:Y:S01]  /*0700*/  LEA.HI.X.SX32 R9, R16, R20, 0x1, P0 ;  /* 0x0000001410097211 */ /* 0x000fe200000f0eff */
[C---:B----4-:R-:W-:Y:S01]  /*0710*/  IMAD R13, R38.reuse, 0x2, R3 ;  /* 0x00000002260d7824 */ /* 0x050fe200078e0203 */
[C---:B------:R-:W-:Y:S01]  /*0720*/  LEA R10, P0, R3.reuse, R18, 0x1 ;  /* 0x00000012030a7211 */ /* 0x040fe200078008ff */
[----:B------:R-:W5:Y:S03]  /*0730*/  LDG.E.U16 R26, desc[UR30][R6.64] ;  /* 0x0000001e061a7981 */ /* 0x000f66000c1e1500 */
[----:B------:R-:W-:Y:S01]  /*0740*/  LEA.HI.X.SX32 R11, R3, R20, 0x1, P0 ;  /* 0x00000014030b7211 */ /* 0x000fe200000f0eff */
[C---:B------:R-:W-:Y:S01]  /*0750*/  IMAD R3, R38.reuse, 0x2, R13 ;  /* 0x0000000226037824 */ /* 0x040fe200078e020d */
[-C--:B------:R-:W-:Y:S01]  /*0760*/  LEA R12, P0, R13, R18.reuse, 0x1 ;  /* 0x000000120d0c7211 */ /* 0x080fe200078008ff */
[----:B------:R4:W5:Y:S02]  /*0770*/  LDG.E.U16 R27, desc[UR30][R8.64] ;  /* 0x0000001e081b7981 */ /* 0x000964000c1e1500 */
[----:B------:R-:W-:Y:S01]  /*0780*/  IMAD R16, R38, 0x2, R3 ;  /* 0x0000000226107824 */ /* 0x000fe200078e0203 */
[----:B0-----:R-:W-:Y:S01]  /*0790*/  LEA R14, P1, R3, R18, 0x1 ;  /* 0x00000012030e7211 */ /* 0x001fe200078208ff */
[----:B------:R0:W5:Y:S01]  /*07a0*/  LDG.E.U16 R28, desc[UR30][R10.64] ;  /* 0x0000001e0a1c7981 */ /* 0x000162000c1e1500 */
[----:B------:R-:W-:-:S02]  /*07b0*/  LEA.HI.X.SX32 R13, R13, R20, 0x1, P0 ;  /* 0x000000140d0d7211 */ /* 0x000fc400000f0eff */
[----:B------:R-:W-:Y:S01]  /*07c0*/  LEA.HI.X.SX32 R15, R3, R20, 0x1, P1 ;  /* 0x00000014030f7211 */ /* 0x000fe200008f0eff */
[----:B------:R-:W-:Y:S01]  /*07d0*/  IMAD R3, R38, 0x2, R16 ;  /* 0x0000000226037824 */ /* 0x000fe200078e0210 */
[C---:B------:R-:W-:Y:S01]  /*07e0*/  LEA R4, P0, R16.reuse, R18, 0x1 ;  /* 0x0000001210047211 */ /* 0x040fe200078008ff */
[----:B------:R0:W5:Y:S03]  /*07f0*/  LDG.E.U16 R29, desc[UR30][R12.64] ;  /* 0x0000001e0c1d7981 */ /* 0x000166000c1e1500 */
[----:B------:R-:W-:Y:S01]  /*0800*/  LEA.HI.X.SX32 R5, R16, R20, 0x1, P0 ;  /* 0x0000001410057211 */ /* 0x000fe200000f0eff */
[C---:B----4-:R-:W-:Y:S01]  /*0810*/  IMAD R9, R38.reuse, 0x2, R3 ;  /* 0x0000000226097824 */ /* 0x050fe200078e0203 */
[C---:B------:R-:W-:Y:S01]  /*0820*/  LEA R6, P0, R3.reuse, R18, 0x1 ;  /* 0x0000001203067211 */ /* 0x040fe200078008ff */
[----:B------:R4:W5:Y:S03]  /*0830*/  LDG.E.U16 R30, desc[UR30][R14.64] ;  /* 0x0000001e0e1e7981 */ /* 0x000966000c1e1500 */
        /* <DEDUP_REMOVED lines=14> */
[C---:B-1----:R-:W-:Y:S01]  /*0920*/  LEA R4, P0, R3.reuse, R18, 0x1 ;  /* 0x0000001203047211 */ /* 0x042fe200078008ff */
[----:B------:R-:W5:Y:S03]  /*0930*/  LDG.E.U16 R34, desc[UR30][R10.64] ;  /* 0x0000001e0a227981 */ /* 0x000f66000c1e1500 */
[----:B------:R-:W-:Y:S01]  /*0940*/  LEA.HI.X.SX32 R5, R3, R20, 0x1, P0 ;  /* 0x0000001403057211 */ /* 0x000fe200000f0eff */
[C---:B------:R-:W-:Y:S01]  /*0950*/  IMAD R3, R38.reuse, 0x2, R15 ;  /* 0x0000000226037824 */ /* 0x040fe200078e020f */
[-C--:B0-----:R-:W-:Y:S01]  /*0960*/  LEA R6, P0, R15, R18.reuse, 0x1 ;  /* 0x000000120f067211 */ /* 0x081fe200078008ff */
[----:B------:R0:W5:Y:S02]  /*0970*/  LDG.E.U16 R35, desc[UR30][R12.64] ;  /* 0x0000001e0c237981 */ /* 0x000164000c1e1500 */
[----:B------:R-:W-:Y:S01]  /*0980*/  IMAD R16, R38, 0x2, R3 ;  /* 0x0000000226107824 */ /* 0x000fe200078e0203 */
[----:B------:R-:W-:Y:S01]  /*0990*/  LEA R14, P1, R3, R18, 0x1 ;  /* 0x00000012030e7211 */ /* 0x000fe200078208ff */
[----:B------:R1:W5:Y:S01]  /*09a0*/  LDG.E.U16 R36, desc[UR30][R4.64] ;  /* 0x0000001e04247981 */ /* 0x000362000c1e1500 */
[----:B------:R-:W-:-:S02]  /*09b0*/  LEA.HI.X.SX32 R7, R15, R20, 0x1, P0 ;  /* 0x000000140f077211 */ /* 0x000fc400000f0eff */
[----:B------:R-:W-:Y:S01]  /*09c0*/  LEA.HI.X.SX32 R15, R3, R20, 0x1, P1 ;  /* 0x00000014030f7211 */ /* 0x000fe200008f0eff */
[----:B------:R-:W-:Y:S01]  /*09d0*/  IMAD R3, R38, 0x2, R16 ;  /* 0x0000000226037824 */ /* 0x000fe200078e0210 */
[C---:B------:R-:W-:Y:S01]  /*09e0*/  LEA R8, P0, R16.reuse, R18, 0x1 ;  /* 0x0000001210087211 */ /* 0x040fe200078008ff */
[----:B------:R4:W5:Y:S03]  /*09f0*/  LDG.E.U16 R54, desc[UR30][R6.64] ;  /* 0x0000001e06367981 */ /* 0x000966000c1e1500 */
[----:B------:R-:W-:Y:S01]  /*0a00*/  LEA.HI.X.SX32 R9, R16, R20, 0x1, P0 ;  /* 0x0000001410097211 */ /* 0x000fe200000f0eff */
[C---:B0-----:R-:W-:Y:S01]  /*0a10*/  IMAD R13, R38.reuse, 0x2, R3 ;  /* 0x00000002260d7824 */ /* 0x041fe200078e0203 */
[C---:B------:R-:W-:Y:S01]  /*0a20*/  LEA R10, P0, R3.reuse, R18, 0x1 ;  /* 0x00000012030a7211 */ /* 0x040fe200078008ff */
[----:B------:R0:W5:Y:S03]  /*0a30*/  LDG.E.U16 R55, desc[UR30][R14.64] ;  /* 0x0000001e0e377981 */ /* 0x000166000c1e1500 */
[----:B------:R-:W-:Y:S01]  /*0a40*/  LEA.HI.X.SX32 R11, R3, R20, 0x1, P0 ;  /* 0x00000014030b7211 */ /* 0x000fe200000f0eff */
[C---:B------:R-:W-:Y:S01]  /*0a50*/  IMAD R3, R38.reuse, 0x2, R13 ;  /* 0x0000000226037824 */ /* 0x040fe200078e020d */
[-C--:B-1----:R-:W-:Y:S01]  /*0a60*/  LEA R4, P0, R13, R18.reuse, 0x1 ;  /* 0x000000120d047211 */ /* 0x082fe200078008ff */
[----:B------:R1:W5:Y:S02]  /*0a70*/  LDG.E.U16 R56, desc[UR30][R8.64] ;  /* 0x0000001e08387981 */ /* 0x000364000c1e1500 */
[----:B------:R-:W-:Y:S01]  /*0a80*/  IMAD R16, R38, 0x2, R3 ;  /* 0x0000000226107824 */ /* 0x000fe200078e0203 */
[----:B------:R-:W-:Y:S01]  /*0a90*/  LEA R12, P1, R3, R18, 0x1 ;  /* 0x00000012030c7211 */ /* 0x000fe200078208ff */
[----:B------:R0:W5:Y:S01]  /*0aa0*/  LDG.E.U16 R57, desc[UR30][R10.64] ;  /* 0x0000001e0a397981 */ /* 0x000162000c1e1500 */
[----:B------:R-:W-:-:S02]  /*0ab0*/  LEA.HI.X.SX32 R5, R13, R20, 0x1, P0 ;  /* 0x000000140d057211 */ /* 0x000fc400000f0eff */
[----:B------:R-:W-:Y:S01]  /*0ac0*/  LEA.HI.X.SX32 R13, R3, R20, 0x1, P1 ;  /* 0x00000014030d7211 */ /* 0x000fe200008f0eff */
[----:B------:R-:W-:Y:S01]  /*0ad0*/  IMAD R3, R38, 0x2, R16 ;  /* 0x0000000226037824 */ /* 0x000fe200078e0210 */
[C---:B----4-:R-:W-:Y:S01]  /*0ae0*/  LEA R6, P0, R16.reuse, R18, 0x1 ;  /* 0x0000001210067211 */ /* 0x050fe200078008ff */
[----:B------:R4:W5:Y:S03]  /*0af0*/  LDG.E.U16 R59, desc[UR30][R4.64] ;  /* 0x0000001e043b7981 */ /* 0x000966000c1e1500 */
[----:B------:R-:W-:Y:S01]  /*0b00*/  LEA.HI.X.SX32 R7, R16, R20, 0x1, P0 ;  /* 0x0000001410077211 */ /* 0x000fe200000f0eff */
[C---:B0-----:R-:W-:Y:S01]  /*0b10*/  IMAD R15, R38.reuse, 0x2, R3 ;  /* 0x00000002260f7824 */ /* 0x041fe200078e0203 */
[C---:B-1----:R-:W-:Y:S01]  /*0b20*/  LEA R8, P0, R3.reuse, R18, 0x1 ;  /* 0x0000001203087211 */ /* 0x042fe200078008ff */
[----:B------:R0:W5:Y:S03]  /*0b30*/  LDG.E.U16 R77, desc[UR30][R12.64] ;  /* 0x0000001e0c4d7981 */ /* 0x000166000c1e1500 */
[----:B------:R-:W-:Y:S01]  /*0b40*/  LEA.HI.X.SX32 R9, R3, R20, 0x1, P0 ;  /* 0x0000001403097211 */ /* 0x000fe200000f0eff */
[C---:B------:R-:W-:Y:S01]  /*0b50*/  IMAD R3, R38.reuse, 0x2, R15 ;  /* 0x0000000226037824 */ /* 0x040fe200078e020f */
[-C--:B------:R-:W-:Y:S01]  /*0b60*/  LEA R10, P0, R15, R18.reuse, 0x1 ;  /* 0x000000120f0a7211 */ /* 0x080fe200078008ff */
[----:B------:R1:W5:Y:S02]  /*0b70*/  LDG.E.U16 R78, desc[UR30][R6.64] ;  /* 0x0000001e064e7981 */ /* 0x000364000c1e1500 */
[----:B------:R-:W-:Y:S01]  /*0b80*/  IMAD R16, R38, 0x2, R3 ;  /* 0x0000000226107824 */ /* 0x000fe200078e0203 */
[----:B------:R-:W-:Y:S01]  /*0b90*/  LEA R14, P1, R3, R18, 0x1 ;  /* 0x00000012030e7211 */ /* 0x000fe200078208ff */
[----:B------:R1:W5:Y:S01]  /*0ba0*/  LDG.E.U16 R79, desc[UR30][R8.64] ;  /* 0x0000001e084f7981 */ /* 0x000362000c1e1500 */
[----:B------:R-:W-:-:S02]  /*0bb0*/  LEA.HI.X.SX32 R11, R15, R20, 0x1, P0 ;  /* 0x000000140f0b7211 */ /* 0x000fc400000f0eff */
[----:B------:R-:W-:Y:S01]  /*0bc0*/  LEA.HI.X.SX32 R15, R3, R20, 0x1, P1 ;  /* 0x00000014030f7211 */ /* 0x000fe200008f0eff */
[----:B------:R-:W-:Y:S01]  /*0bd0*/  IMAD R3, R38, 0x2, R16 ;  /* 0x0000000226037824 */ /* 0x000fe200078e0210 */
[----:B----4-:R-:W-:Y:S02]  /*0be0*/  LEA R4, P0, R16, R18, 0x1 ;  /* 0x0000001210047211 */ /* 0x010fe400078008ff */
[----:B------:R-:W-:Y:S01]  /*0bf0*/  SGXT.U32 R76, R76, 0x2 ;  /* 0x000000024c4c781a */ /* 0x000fe20000000000 */
[----:B0-----:R-:W-:Y:S01]  /*0c00*/  IMAD R13, R38, 0x2, R3 ;  /* 0x00000002260d7824 */ /* 0x001fe200078e0203 */
[----:B------:R-:W-:Y:S01]  /*0c10*/  LEA.HI.X.SX32 R5, R16, R20, 0x1, P0 ;  /* 0x0000001410057211 */ /* 0x000fe200000f0eff */
[----:B------:R0:W5:Y:S01]  /*0c20*/  LDG.E.U16 R11, desc[UR30][R10.64] ;  /* 0x0000001e0a0b7981 */ /* 0x000162000c1e1500 */
[-C--:B-1----:R-:W-:Y:S01]  /*0c30*/  LEA R6, P0, R3, R18.reuse, 0x1 ;  /* 0x0000001203067211 */ /* 0x082fe200078008ff */
[----:B------:R-:W-:Y:S01]  /*0c40*/  IMAD R16, R38, 0x2, R13 ;  /* 0x0000000226107824 */ /* 0x000fe200078e020d */
[----:B------:R-:W-:Y:S01]  /*0c50*/  LEA R12, P1, R13, R18, 0x1 ;  /* 0x000000120d0c7211 */ /* 0x000fe200078208ff */
[----:B------:R1:W5:Y:S01]  /*0c60*/  LDG.E.U16 R15, desc[UR30][R14.64] ;  /* 0x0000001e0e0f7981 */ /* 0x000362000c1e1500 */
[----:B------:R-:W-:-:S02]  /*0c70*/  LEA.HI.X.SX32 R7, R3, R20, 0x1, P0 ;  /* 0x0000001403077211 */ /* 0x000fc400000f0eff */
[----:B------:R-:W-:Y:S01]  /*0c80*/  LEA R8, P0, R16, R18, 0x1 ;  /* 0x0000001210087211 */ /* 0x000fe200078008ff */
[----:B------:R4:W5:Y:S01]  /*0c90*/  LDG.E.U16 R80, desc[UR30][R4.64] ;  /* 0x0000001e04507981 */ /* 0x000962000c1e1500 */
[----:B0-----:R-:W-:Y:S01]  /*0ca0*/  IMAD R10, R76, R109, RZ ;  /* 0x0000006d4c0a7224 */ /* 0x001fe200078e02ff */
[-C--:B------:R-:W-:Y:S02]  /*0cb0*/  LEA.HI.X.SX32 R13, R13, R20.reuse, 0x1, P1 ;  /* 0x000000140d0d7211 */ /* 0x080fe400008f0eff */
[----:B------:R0:W5:Y:S01]  /*0cc0*/  LDG.E.U16 R7, desc[UR30][R6.64] ;  /* 0x0000001e06077981 */ /* 0x000162000c1e1500 */
[----:B------:R-:W-:Y:S01]  /*0cd0*/  LEA.HI.X.SX32 R9, R16, R20, 0x1, P0 ;  /* 0x0000001410097211 */ /* 0x000fe200000f0eff */
[C---:B-1----:R-:W-:Y:S01]  /*0ce0*/  IMAD R14, R109.reuse, 0x4, R10 ;  /* 0x000000046d0e7824 */ /* 0x042fe200078e020a */
[----:B------:R-:W-:Y:S02]  /*0cf0*/  LOP3.LUT R58, R0, 0x3f, RZ, 0xc0, !PT ;  /* 0x0000003f003a7812 */ /* 0x000fe400078ec0ff */
[--C-:B------:R-:W-:Y:S01]  /*0d00*/  SHF.R.S32.HI R3, RZ, 0x7, R0.reuse ;  /* 0x00000007ff037819 */ /* 0x100fe20000011400 */
[----:B------:R1:W5:Y:S01]  /*0d10*/  LDG.E.U16 R13, desc[UR30][R12.64] ;  /* 0x0000001e0c0d7981 */ /* 0x000362000c1e1500 */
[----:B----4-:R-:W-:Y:S01]  /*0d20*/  SHF.R.U32.HI R4, RZ, 0x5, R0 ;  /* 0x00000005ff047819 */ /* 0x010fe20000011600 */
[----:B0-----:R-:W-:-:S02]  /*0d30*/  IMAD R6, R109, 0x4, R14 ;  /* 0x000000046d067824 */ /* 0x001fc400078e020e */
[----:B------:R0:W5:Y:S01]  /*0d40*/  LDG.E.U16 R9, desc[UR30][R8.64] ;  /* 0x0000001e08097981 */ /* 0x000162000c1e1500 */
[----:B------:R-:W-:Y:S01]  /*0d50*/  SGXT R3, R3, 0x1 ;  /* 0x000000010303781a */ /* 0x000fe20000000200 */
[----:B-1----:R-:W-:Y:S01]  /*0d60*/  IMAD.SHL.U32 R12, R58, 0x2, RZ ;  /* 0x000000023a0c7824 */ /* 0x002fe200078e00ff */
[----:B------:R-:W-:Y:S01]  /*0d70*/  R2UR UR22, R4 ;  /* 0x00000000041672ca */ /* 0x000fe200000e0000 */
[----:B------:R-:W-:Y:S02]  /*0d80*/  IMAD R4, R58, UR4, RZ ;  /* 0x000000043a047c24 */ /* 0x000fe4000f8e02ff */
[C---:B0-----:R-:W-:Y:S01]  /*0d90*/  IMAD R8, R109.reuse, 0x4, R6 ;  /* 0x000000046d087824 */ /* 0x041fe200078e0206 */
[----:B------:R-:W-:Y:S01]  /*0da0*/  LOP3.LUT R39, R12, 0x90, R3, 0x78, !PT ;  /* 0x000000900c277812 */ /* 0x000fe200078e7803 */
[----:B------:R-:W-:Y:S02]  /*0db0*/  IMAD R108, R108, UR7, RZ ;  /* 0x000000076c6c7c24 */ /* 0x000fe4000f8e02ff */
[----:B------:R-:W-:-:S02]  /*0dc0*/  IMAD R12, R109, 0x4, R8 ;  /* 0x000000046d0c7824 */ /* 0x000fc400078e0208 */
[----:B------:R-:W-:Y:S02]  /*0dd0*/  IMAD.SHL.U32 R5, R4, 0x2, RZ ;  /* 0x0000000204057824 */ /* 0x000fe400078e00ff */
[----:B------:R-:W-:Y:S02]  /*0de0*/  IMAD.SHL.U32 R3, R108, 0x2, RZ ;  /* 0x000000026c037824 */ /* 0x000fe400078e00ff */
[----:B------:R-:W-:Y:S02]  /*0df0*/  IMAD R16, R109, 0x4, R12 ;  /* 0x000000046d107824 */ /* 0x000fe400078e020c */
[----:B------:R-:W-:Y:S01]  /*0e00*/  IMAD.SHL.U32 R20, R0, 0x80, RZ ;  /* 0x0000008000147824 */ /* 0x000fe200078e00ff */
[----:B--2---:R-:W-:Y:S01]  /*0e10*/  IADD3 R5, P0, P1, R5, R40, R3 ;  /* 0x0000002805057210 */ /* 0x004fe2000791e003 */
[----:B------:R-:W-:-:S04]  /*0e20*/  IMAD.HI R4, R4, 0x2, RZ ;  /* 0x0000000204047827 */ /* 0x000fc800078e02ff */
[----:B------:R-:W-:Y:S01]  /*0e30*/  IMAD.HI R108, R108, 0x2, RZ ;  /* 0x000000026c6c7827 */ /* 0x000fe200078e02ff */
[----:B------:R-:W-:-:S03]  /*0e40*/  LOP3.LUT R82, R39, 0x2000, R20, 0xf8, !PT ;  /* 0x0000200027527812 */ /* 0x000fc600078ef814 */
[----:B------:R-:W-:Y:S01]  /*0e50*/  IMAD R18, R109, 0x4, R16 ;  /* 0x000000046d127824 */ /* 0x000fe200078e0210 */
[----:B------:R-:W-:-:S03]  /*0e60*/  IADD3.X R39, PT, PT, R4, R41, R108, P0, P1 ;  /* 0x0000002904277210 */ /* 0x000fc600007e246c */
[----:B------:R-:W-:Y:S01]  /*0e70*/  IMAD R4, R109, 0x4, R18 ;  /* 0x000000046d047824 */ /* 0x000fe200078e0212 */
[----:B------:R-:W-:-:S03]  /*0e80*/  LEA R70, P2, R6, R5, 0x1 ;  /* 0x0000000506467211 */ /* 0x000fc600078408ff */
[C---:B------:R-:W-:Y:S01]  /*0e90*/  IMAD R20, R109.reuse, 0x4, R4 ;  /* 0x000000046d147824 */ /* 0x040fe200078e0204 */
[----:B------:R-:W-:Y:S02]  /*0ea0*/  LEA R74, P0, R10, R5, 0x1 ;  /* 0x000000050a4a7211 */ /* 0x000fe400078008ff */
[----:B------:R-:W-:Y:S01]  /*0eb0*/  LEA.HI.X.SX32 R71, R6, R39, 0x1, P2 ;  /* 0x0000002706477211 */ /* 0x000fe200010f0eff */
[C---:B------:R-:W-:Y:S01]  /*0ec0*/  IMAD R6, R109.reuse, 0x4, R20 ;  /* 0x000000046d067824 */ /* 0x040fe200078e0214 */
[----:B------:R-:W-:Y:S02]  /*0ed0*/  LEA R72, P1, R14, R5, 0x1 ;  /* 0x000000050e487211 */ /* 0x000fe400078208ff */
[----:B------:R-:W-:Y:S01]  /*0ee0*/  LEA.HI.X.SX32 R75, R10, R39, 0x1, P0 ;  /* 0x000000270a4b7211 */ /* 0x000fe200000f0eff */
[----:B------:R-:W-:Y:S01]  /*0ef0*/  IMAD R10, R109, 0x4, R6 ;  /* 0x000000046d0a7824 */ /* 0x000fe200078e0206 */
[----:B------:R-:W-:Y:S02]  /*0f00*/  LEA R68, P0, R8, R5, 0x1 ;  /* 0x0000000508447211 */ /* 0x000fe400078008ff */
[----:B------:R-:W-:-:S02]  /*0f10*/  LEA.HI.X.SX32 R73, R14, R39, 0x1, P1 ;  /* 0x000000270e497211 */ /* 0x000fc400008f0eff */
[----:B------:R-:W-:Y:S02]  /*0f20*/  LEA R66, P1, R12, R5, 0x1 ;  /* 0x000000050c427211 */ /* 0x000fe400078208ff */
[-C--:B------:R-:W-:Y:S01]  /*0f30*/  LEA.HI.X.SX32 R69, R8, R39.reuse, 0x1, P0 ;  /* 0x0000002708457211 */ /* 0x080fe200000f0eff */
[C---:B------:R-:W-:Y:S01]  /*0f40*/  IMAD R8, R109.reuse, 0x4, R10 ;  /* 0x000000046d087824 */ /* 0x040fe200078e020a */
[----:B------:R-:W-:Y:S02]  /*0f50*/  LEA.HI.X.SX32 R67, R12, R39, 0x1, P1 ;  /* 0x000000270c437211 */ /* 0x000fe400008f0eff */
[-C--:B------:R-:W-:Y:S01]  /*0f60*/  LEA R60, P1, R4, R5.reuse, 0x1 ;  /* 0x00000005043c7211 */ /* 0x080fe200078208ff */
[C---:B------:R-:W-:Y:S01]  /*0f70*/  IMAD R12, R109.reuse, 0x4, R8 ;  /* 0x000000046d0c7824 */ /* 0x040fe200078e0208 */
[----:B------:R-:W-:Y:S02]  /*0f80*/  LEA R64, P2, R16, R5, 0x1 ;  /* 0x0000000510407211 */ /* 0x000fe400078408ff */
[-C--:B------:R-:W-:Y:S01]  /*0f90*/  LEA.HI.X.SX32 R61, R4, R39.reuse, 0x1, P1 ;  /* 0x00000027043d7211 */ /* 0x080fe200008f0eff */
[----:B------:R-:W-:Y:S01]  /*0fa0*/  IMAD R4, R109, 0x4, R12 ;  /* 0x000000046d047824 */ /* 0x000fe200078e020c */
[----:B------:R-:W-:-:S02]  /*0fb0*/  LEA.HI.X.SX32 R65, R16, R39, 0x1, P2 ;  /* 0x0000002710417211 */ /* 0x000fc400010f0eff */
[-C--:B------:R-:W-:Y:S02]  /*0fc0*/  LEA R62, P0, R18, R5.reuse, 0x1 ;  /* 0x00000005123e7211 */ /* 0x080fe400078008ff */
[----:B------:R-:W-:Y:S01]  /*0fd0*/  LEA R52, P2, R20, R5, 0x1 ;  /* 0x0000000514347211 */ /* 0x000fe200078408ff */
[C---:B------:R-:W-:Y:S01]  /*0fe0*/  IMAD R14, R109.reuse, 0x4, R4 ;  /* 0x000000046d0e7824 */ /* 0x040fe200078e0204 */
[-C--:B------:R-:W-:Y:S02]  /*0ff0*/  LEA.HI.X.SX32 R63, R18, R39.reuse, 0x1, P0 ;  /* 0x00000027123f7211 */ /* 0x080fe400000f0eff */
[----:B------:R-:W-:Y:S01]  /*1000*/  LEA.HI.X.SX32 R53, R20, R39, 0x1, P2 ;  /* 0x0000002714357211 */ /* 0x000fe200010f0eff */
[----:B------:R-:W-:Y:S01]  /*1010*/  IMAD R3, R109, 0x4, R14 ;  /* 0x000000046d037824 */ /* 0x000fe200078e020e */
[-C--:B------:R-:W-:Y:S02]  /*1020*/  LEA R50, P0, R6, R5.reuse, 0x1 ;  /* 0x0000000506327211 */ /* 0x080fe400078008ff */
[----:B------:R-:W-:-:S02]  /*1030*/  LEA R48, P1, R10, R5, 0x1 ;  /* 0x000000050a307211 */ /* 0x000fc400078208ff */
[----:B------:R-:W-:Y:S02]  /*1040*/  LEA R46, P2, R8, R5, 0x1 ;  /* 0x00000005082e7211 */ /* 0x000fe400078408ff */
[----:B---3--:R-:W-:Y:S02]  /*1050*/  R2UR UR9, R42 ;  /* 0x000000002a0972ca */ /* 0x008fe400000e0000 */
[-C--:B------:R-:W-:Y:S02]  /*1060*/  LEA.HI.X.SX32 R51, R6, R39.reuse, 0x1, P0 ;  /* 0x0000002706337211 */ /* 0x080fe400000f0eff */
[-C--:B------:R-:W-:Y:S02]  /*1070*/  LEA.HI.X.SX32 R49, R10, R39.reuse, 0x1, P1 ;  /* 0x000000270a317211 */ /* 0x080fe400008f0eff */
[----:B------:R-:W-:Y:S02]  /*1080*/  LEA.HI.X.SX32 R47, R8, R39, 0x1, P2 ;  /* 0x00000027082f7211 */ /* 0x000fe400010f0eff */
[----:B------:R-:W-:-:S02]  /*1090*/  LEA R44, P0, R12, R5, 0x1 ;  /* 0x000000050c2c7211 */ /* 0x000fc400078008ff */
[-C--:B------:R-:W-:Y:S02]  /*10a0*/  LEA R42, P1, R4, R5.reuse, 0x1 ;  /* 0x00000005042a7211 */ /* 0x080fe400078208ff */
[-C--:B------:R-:W-:Y:S02]  /*10b0*/  LEA R40, P2, R14, R5.reuse, 0x1 ;  /* 0x000000050e287211 */ /* 0x080fe400078408ff */
[----:B------:R-:W-:Y:S02]  /*10c0*/  LEA R38, P3, R3, R5, 0x1 ;  /* 0x0000000503267211 */ /* 0x000fe400078608ff */
[-C--:B------:R-:W-:Y:S02]  /*10d0*/  LEA.HI.X.SX32 R45, R12, R39.reuse, 0x1, P0 ;  /* 0x000000270c2d7211 */ /* 0x080fe400000f0eff */
[-C--:B------:R-:W-:Y:S02]  /*10e0*/  LEA.HI.X.SX32 R43, R4, R39.reuse, 0x1, P1 ;  /* 0x00000027042b7211 */ /* 0x080fe400008f0eff */
[----:B------:R-:W-:-:S02]  /*10f0*/  LEA.HI.X.SX32 R41, R14, R39, 0x1, P2 ;  /* 0x000000270e297211 */ /* 0x000fc400010f0eff */
[----:B------:R-:W-:Y:S01]  /*1100*/  LEA.HI.X.SX32 R39, R3, R39, 0x1, P3 ;  /* 0x0000002703277211 */ /* 0x000fe200018f0eff */
[----:B------:R-:W-:Y:S06]  /*1110*/  @P5 BRA `(.L_x_5) ;  /* 0x0000000000185947 */ /* 0x000fec0003800000 */
[----:B------:R-:W-:Y:S01]  /*1120*/  ELECT P0, URZ, PT ;  /* 0x0000000000ff782f */ /* 0x000fe20003800000 */
[----:B------:R-:W-:Y:S01]  /*1130*/  IMAD.MOV.U32 R3, RZ, RZ, 0x1 ;  /* 0x00000001ff037424 */ /* 0x000fe200078e00ff */
[----:B------:R-:W-:Y:S01]  /*1140*/  UMOV UR4, 0x40 ;  /* 0x0000004000047882 */ /* 0x000fe20000000000 */
[----:B------:R-:W-:Y:S01]  /*1150*/  UVIRTCOUNT.DEALLOC.SMPOOL 0x80 ;  /* 0x000000800000784c */ /* 0x000fe20000000000 */
[----:B------:R-:W-:-:S09]  /*1160*/  ULEA UR4, UR6, UR4, 0x18 ;  /* 0x0000000406047291 */ /* 0x000fd2000f8ec0ff */
[----:B------:R0:W-:Y:S03]  /*1170*/  @P0 STS.U8 [UR4], R3 ;  /* 0x00000003ff000988 */ /* 0x0001e60008000004 */
.L_x_5:
[----:B------:R-:W-:Y:S01]  /*1180*/  USHF.L.U32 UR4, UR22, 0x15, URZ ;  /* 0x0000001516047899 */ /* 0x000fe200080006ff */
[C---:B0-----:R-:W-:Y:S01]  /*1190*/  LOP3.LUT R3, R82.reuse, 0x20, RZ, 0x3c, !PT ;  /* 0x0000002052037812 */ /* 0x041fe200078e3cff */
[----:B------:R-:W-:Y:S01]  /*11a0*/  ULOP3.LUT UR19, UR22, 0x4, URZ, 0xc0, !UPT ;  /* 0x0000000416137892 */ /* 0x000fe2000f8ec0ff */
[----:B-----5:R0:W-:Y:S01]  /*11b0*/  STS.U16 [R82+UR8], R17 ;  /* 0x0000001152007988 */ /* 0x0201e20008000408 */
[----:B------:R-:W-:Y:S01]  /*11c0*/  ULOP3.LUT UR18, UR4, 0x600000, URZ, 0xc0, !UPT ;  /* 0x0060000004127892 */ /* 0x000fe2000f8ec0ff */
[----:B------:R-:W-:Y:S01]  /*11d0*/  LOP3.LUT R4, R82, 0x40, RZ, 0x3c, !PT ;  /* 0x0000004052047812 */ /* 0x000fe200078e3cff */
[----:B------:R-:W-:Y:S01]  /*11e0*/  UMOV UR5, 0x1 ;  /* 0x0000000100057882 */ /* 0x000fe20000000000 */
[----:B------:R-:W-:Y:S01]  /*11f0*/  STS.U16 [R82+UR8+0x400], R23 ;  /* 0x0004001752007988 */ /* 0x000fe20008000408 */
[----:B------:R-:W-:Y:S01]  /*1200*/  UIADD3 UR12, UPT, UPT, UR9, UR18, URZ ;  /* 0x00000012090c7290 */ /* 0x000fe2000fffe0ff */
[----:B------:R-:W-:Y:S02]  /*1210*/  LOP3.LUT P6, RZ, R0, 0xff, RZ, 0xc0, !PT ;  /* 0x000000ff00ff7812 */ /* 0x000fe400078cc0ff */
[----:B------:R-:W-:Y:S01]  /*1220*/  STS.U16 [R82+UR8+0x800], R27 ;  /* 0x0008001b52007988 */ /* 0x000fe20008000408 */
[----:B------:R-:W-:Y:S01]  /*1230*/  ULEA UR12, UR19, UR12, 0x3 ;  /* 0x0000000c130c7291 */ /* 0x000fe2000f8e18ff */
[----:B------:R-:W-:-:S02]  /*1240*/  PRMT R5, RZ, 0x7610, R5 ;  /* 0x00007610ff057816 */ /* 0x000fc40000000005 */
[----:B------:R-:W-:Y:S01]  /*1250*/  STS.U16 [R82+UR8+0xc00], R31 ;  /* 0x000c001f52007988 */ /* 0x000fe20008000408 */
[----:B0-----:R-:W-:Y:S02]  /*1260*/  PRMT R17, RZ, 0x7610, R17 ;  /* 0x00007610ff117816 */ /* 0x001fe40000000011 */
[----:B------:R-:W-:Y:S01]  /*1270*/  PRMT R6, RZ, 0x7610, R6 ;  /* 0x00007610ff067816 */ /* 0x000fe20000000006 */
[----:B------:R-:W-:Y:S01]  /*1280*/  STS.U16 [R82+UR8+0x1000], R35 ;  /* 0x0010002352007988 */ /* 0x000fe20008000408 */
[----:B------:R-:W-:Y:S02]  /*1290*/  PRMT R8, RZ, 0x7610, R8 ;  /* 0x00007610ff087816 */ /* 0x000fe40000000008 */
[----:B------:R-:W-:Y:S01]  /*12a0*/  VOTEU.ALL UP0, P6 ;  /* 0x0000000000ff7886 */ /* 0x000fe20003000000 */
[----:B------:R-:W-:Y:S01]  /*12b0*/  STS.U16 [R82+UR8+0x1400], R56 ;  /* 0x0014003852007988 */ /* 0x000fe20008000408 */
[----:B------:R-:W-:Y:S01]  /*12c0*/  VOTEU.ALL UP1, P6 ;  /* 0x0000000000ff7886 */ /* 0x000fe20003020000 */
[----:B------:R-:W-:-:S02]  /*12d0*/  PRMT R10, RZ, 0x7610, R10 ;  /* 0x00007610ff0a7816 */ /* 0x000fc4000000000a */
[----:B------:R-:W-:Y:S01]  /*12e0*/  STS.U16 [R82+UR8+0x1800], R78 ;  /* 0x0018004e52007988 */ /* 0x000fe20008000408 */
[----:B------:R-:W-:-:S04]  /*12f0*/  @!UP0 UIADD3 UR10, UPT, UPT, -UR5, 0x100000, URZ ;  /* 0x00100000050a8890 */ /* 0x000fc8000fffe1ff */
[----:B------:R-:W-:Y:S02]  /*1300*/  @!UP0 USHF.L.U32 UR11, UR10, 0xb, URZ ;  /* 0x0000000b0a0b8899 */ /* 0x000fe400080006ff */
[----:B------:R-:W-:Y:S01]  /*1310*/  @!UP0 USHF.L.U32 UR10, UR10, 0x1, URZ ;  /* 0x000000010a0a8899 */ /* 0x000fe200080006ff */
[----:B------:R-:W-:Y:S01]  /*1320*/  PRMT R12, RZ, 0x7610, R12 ;  /* 0x00007610ff0c7816 */ /* 0x000fe2000000000c */
[----:B------:R0:W-:Y:S01]  /*1330*/  STS.U16 [R82+UR8+0x1c00], R80 ;  /* 0x001c005052007988 */ /* 0x0001e20008000408 */
[----:B------:R-:W-:Y:S02]  /*1340*/  PRMT R14, RZ, 0x7610, R14 ;  /* 0x00007610ff0e7816 */ /* 0x000fe4000000000e */
[----:B------:R-:W-:Y:S01]  /*1350*/  PRMT R16, RZ, 0x7610, R16 ;  /* 0x00007610ff107816 */ /* 0x000fe20000000010 */
[----:B------:R1:W-:Y:S01]  /*1360*/  STS.U16 [R3+UR8+0x100], R19 ;  /* 0x0001001303007988 */ /* 0x0003e20008000408 */
[----:B------:R-:W-:Y:S02]  /*1370*/  PRMT R18, RZ, 0x7610, R18 ;  /* 0x00007610ff127816 */ /* 0x000fe40000000012 */
[----:B------:R-:W-:Y:S01]  /*1380*/  PRMT R20, RZ, 0x7610, R20 ;  /* 0x00007610ff147816 */ /* 0x000fe20000000014 */
[----:B------:R-:W-:Y:S01]  /*1390*/  STS.U16 [R3+UR8+0x500], R24 ;  /* 0x0005001803007988 */ /* 0x000fe20008000408 */
[----:B0-----:R-:W-:-:S03]  /*13a0*/  LOP3.LUT R82, R82, 0x60, RZ, 0x3c, !PT ;  /* 0x0000006052527812 */ /* 0x001fc600078e3cff */
[----:B------:R-:W-:Y:S01]  /*13b0*/  STS.U16 [R3+UR8+0x900], R28 ;  /* 0x0009001c03007988 */ /* 0x000fe20008000408 */
[----:B-1----:R-:W-:-:S03]  /*13c0*/  PRMT R19, RZ, 0x7610, R19 ;  /* 0x00007610ff137816 */ /* 0x002fc60000000013 */
[----:B------:R-:W-:Y:S04]  /*13d0*/  STS.U16 [R3+UR8+0xd00], R32 ;  /* 0x000d002003007988 */ /* 0x000fe80008000408 */
[----:B------:R0:W-:Y:S04]  /*13e0*/  STS.U16 [R3+UR8+0x1100], R36 ;  /* 0x0011002403007988 */ /* 0x0001e80008000408 */
[----:B------:R-:W-:Y:S04]  /*13f0*/  STS.U16 [R3+UR8+0x1500], R57 ;  /* 0x0015003903007988 */ /* 0x000fe80008000408 */
[----:B------:R-:W-:Y:S01]  /*1400*/  STS.U16 [R3+UR8+0x1900], R79 ;  /* 0x0019004f03007988 */ /* 0x000fe20008000408 */
[----:B0-----:R-:W-:-:S03]  /*1410*/  VIADD R36, R37, 0x80 ;  /* 0x0000008025247836 */ /* 0x001fc60000000000 */
[----:B------:R0:W-:Y:S02]  /*1420*/  STS.U16 [R3+UR8+0x1d00], R7 ;  /* 0x001d000703007988 */ /* 0x0001e40008000408 */
[----:B------:R-:W-:Y:S02]  /*1430*/  ISETP.GT.AND P0, PT, R36, RZ, PT ;  /* 0x000000ff2400720c */ /* 0x000fe40003f04270 */
[----:B------:R-:W-:Y:S04]  /*1440*/  STS.U16 [R4+UR8+0x200], R21 ;  /* 0x0002001504007988 */ /* 0x000fe80008000408 */
[----:B------:R-:W-:Y:S01]  /*1450*/  STS.U16 [R4+UR8+0x600], R25 ;  /* 0x0006001904007988 */ /* 0x000fe20008000408 */
[----:B0-----:R-:W-:-:S03]  /*1460*/  PRMT R7, RZ, 0x7610, R7 ;  /* 0x00007610ff077816 */ /* 0x001fc60000000007 */
[----:B------:R-:W-:Y:S04]  /*1470*/  STS.U16 [R4+UR8+0xa00], R29 ;  /* 0x000a001d04007988 */ /* 0x000fe80008000408 */
[----:B------:R-:W-:Y:S04]  /*1480*/  STS.U16 [R4+UR8+0xe00], R33 ;  /* 0x000e002104007988 */ /* 0x000fe80008000408 */
[----:B------:R-:W-:Y:S04]  /*1490*/  STS.U16 [R4+UR8+0x1200], R54 ;  /* 0x0012003604007988 */ /* 0x000fe80008000408 */
[----:B------:R-:W-:Y:S04]  /*14a0*/  STS.U16 [R4+UR8+0x1600], R59 ;  /* 0x0016003b04007988 */ /* 0x000fe80008000408 */
[----:B------:R0:W-:Y:S04]  /*14b0*/  STS.U16 [R4+UR8+0x1a00], R11 ;  /* 0x001a000b04007988 */ /* 0x0001e80008000408 */
[----:B------:R1:W-:Y:S04]  /*14c0*/  STS.U16 [R4+UR8+0x1e00], R13 ;  /* 0x001e000d04007988 */ /* 0x0003e80008000408 */
[----:B------:R-:W-:Y:S01]  /*14d0*/  STS.U16 [R82+UR8+0x300], R22 ;  /* 0x0003001652007988 */ /* 0x000fe20008000408 */
[----:B0-----:R-:W-:-:S03]  /*14e0*/  PRMT R11, RZ, 0x7610, R11 ;  /* 0x00007610ff0b7816 */ /* 0x001fc6000000000b */
[----:B------:R-:W-:Y:S01]  /*14f0*/  STS.U16 [R82+UR8+0x700], R26 ;  /* 0x0007001a52007988 */ /* 0x000fe20008000408 */
[----:B-1----:R-:W-:-:S03]  /*1500*/  PRMT R13, RZ, 0x7610, R13 ;  /* 0x00007610ff0d7816 */ /* 0x002fc6000000000d */
[----:B------:R-:W-:Y:S04]  /*1510*/  STS.U16 [R82+UR8+0xb00], R30 ;  /* 0x000b001e52007988 */ /* 0x000fe80008000408 */
[----:B------:R-:W-:Y:S04]  /*1520*/  STS.U16 [R82+UR8+0xf00], R34 ;  /* 0x000f002252007988 */ /* 0x000fe80008000408 */
[----:B------:R-:W-:Y:S04]  /*1530*/  STS.U16 [R82+UR8+0x1300], R55 ;  /* 0x0013003752007988 */ /* 0x000fe80008000408 */
[----:B------:R-:W-:Y:S04]  /*1540*/  STS.U16 [R82+UR8+0x1700], R77 ;  /* 0x0017004d52007988 */ /* 0x000fe80008000408 */
[----:B------:R0:W-:Y:S04]  /*1550*/  STS.U16 [R82+UR8+0x1b00], R15 ;  /* 0x001b000f52007988 */ /* 0x0001e80008000408 */
[----:B------:R1:W-:Y:S01]  /*1560*/  STS.U16 [R82+UR8+0x1f00], R9 ;  /* 0x001f000952007988 */ /* 0x0003e20008000408 */
[----:B------:R-:W-:Y:S01]  /*1570*/  STTM.x32 tmem[UR12], RZ ;  /* 0x000000ff000079ed */ /* 0x000fe200082c000c */
[----:B------:R-:W2:Y:S02]  /*1580*/  FENCE.VIEW.ASYNC.T ;  /* 0x00000000000073c6 */ /* 0x000ea40000000200 */
[----:B--2---:R-:W-:Y:S01]  /*1590*/  BAR.SYNC.DEFER_BLOCKING 0x0 ;  /* 0x0000000000007b1d */ /* 0x004fe20000010000 */
[----:B0-----:R-:W-:-:S02]  /*15a0*/  PRMT R15, RZ, 0x7610, R15 ;  /* 0x00007610ff0f7816 */ /* 0x001fc4000000000f */
[----:B-1----:R-:W-:-:S03]  /*15b0*/  PRMT R9, RZ, 0x7610, R9 ;  /* 0x00007610ff097816 */ /* 0x002fc60000000009 */
[----:B------:R-:W0:Y:S02]  /*15c0*/  FENCE.VIEW.ASYNC.S ;  /* 0x00000000000073c6 */ /* 0x000e240000000000 */
[----:B0-----:R0:W1:Y:S02]  /*15d0*/  @!UP1 SYNCS.EXCH.64 URZ, [UR8+0xa000], UR10 ;  /* 0x00a0000a08ff95b2 */ /* 0x0010640008000100 */
[----:B-1----:R-:W-:Y:S06]  /*15e0*/  BAR.SYNC.DEFER_BLOCKING 0x0 ;  /* 0x0000000000007b1d */ /* 0x002fec0000010000 */
[----:B------:R-:W2:Y:S04]  /*15f0*/  @P0 LDG.E.U16 R5, desc[UR30][R74.64] ;  /* 0x0000001e4a050981 */ /* 0x000ea8000c1e1500 */
[----:B------:R-:W3:Y:S04]  /*1600*/  @P0 LDG.E.U16 R7, desc[UR30][R70.64] ;  /* 0x0000001e46070981 */ /* 0x000ee8000c1e1500 */
[----:B------:R-:W4:Y:S04]  /*1610*/  @P0 LDG.E.U16 R11, desc[UR30][R66.64] ;  /* 0x0000001e420b0981 */ /* 0x000f28000c1e1500 */
        /* <DEDUP_REMOVED lines=12> */
[----:B------:R-:W4:Y:S01]  /*16e0*/  @P0 LDG.E.U16 R20, desc[UR30][R38.64] ;  /* 0x0000001e26140981 */ /* 0x000f22000c1e1500 */
[----:B------:R-:W-:Y:S01]  /*16f0*/  LOP3.LUT R3, R0, 0xff, RZ, 0xc0, !PT ;  /* 0x000000ff00037812 */ /* 0x000fe200078ec0ff */
[----:B------:R-:W-:Y:S01]  /*1700*/  VOTEU.ALL UP1, P6 ;  /* 0x0000000000ff7886 */ /* 0x000fe20003020000 */
[----:B0-----:R-:W-:-:S04]  /*1710*/  @!UP0 UIADD3 UR10, UPT, UPT, -UR5, 0x100000, URZ ;  /* 0x00100000050a8890 */ /* 0x001fc8000fffe1ff */
[----:B------:R-:W-:Y:S02]  /*1720*/  @!UP0 USHF.L.U32 UR11, UR10, 0xb, URZ ;  /* 0x0000000b0a0b8899 */ /* 0x000fe400080006ff */
[----:B------:R-:W-:Y:S02]  /*1730*/  @!UP0 USHF.L.U32 UR10, UR10, 0x1, URZ ;  /* 0x000000010a0a8899 */ /* 0x000fe400080006ff */
[----:B------:R-:W-:Y:S01]  /*1740*/  UIADD3 UR6, UPT, UPT, UR8, 0x6000, URZ ;  /* 0x0000600008067890 */ /* 0x000fe2000fffe0ff */
[----:B------:R-:W-:Y:S01]  /*1750*/  LOP3.LUT R4, R0, 0xc0, RZ, 0xc0, !PT ;  /* 0x000000c000047812 */ /* 0x000fe200078ec0ff */
[----:B------:R-:W-:Y:S01]  /*1760*/  IMAD.SHL.U32 R54, R3, 0x2, RZ ;  /* 0x0000000203367824 */ /* 0x000fe200078e00ff */
[----:B------:R-:W-:-:S04]  /*1770*/  @!UP0 UIADD3 UR4, UPT, UPT, -UR5, 0x100000, URZ ;  /* 0x0010000005048890 */ /* 0x000fc8000fffe1ff */
[----:B------:R-:W-:Y:S02]  /*1780*/  @!UP0 USHF.L.U32 UR5, UR4, 0xb, URZ ;  /* 0x0000000b04058899 */ /* 0x000fe400080006ff */
[----:B------:R-:W-:Y:S01]  /*1790*/  @!UP0 USHF.L.U32 UR4, UR4, 0x1, URZ ;  /* 0x0000000104048899 */ /* 0x000fe200080006ff */
[----:B------:R-:W-:Y:S02]  /*17a0*/  SHF.R.U32.HI R21, RZ, 0x2, R4 ;  /* 0x00000002ff157819 */ /* 0x000fe40000011604 */
[----:B------:R-:W-:Y:S02]  /*17b0*/  ISETP.EQ.U32.AND P1, PT, RZ, UR22, P0 ;  /* 0x00000016ff007c0c */ /* 0x000fe40008722070 */
[----:B------:R-:W-:Y:S01]  /*17c0*/  LOP3.LUT R54, R54, R21, RZ, 0x3c, !PT ;  /* 0x0000001536367212 */ /* 0x000fe200078e3cff */
[----:B------:R0:W1:Y:S01]  /*17d0*/  @!UP1 SYNCS.EXCH.64 URZ, [UR8+0xa008], UR10 ;  /* 0x00a0080a08ff95b2 */ /* 0x0000620008000100 */
[----:B------:R-:W-:Y:S02]  /*17e0*/  VOTEU.ALL UP1, P6 ;  /* 0x0000000000ff7886 */ /* 0x000fe40003020000 */
[----:B------:R-:W-:Y:S01]  /*17f0*/  LOP3.LUT R55, R54, 0x40, RZ, 0x3c, !PT ;  /* 0x0000004036377812 */ /* 0x000fe200078e3cff */
[----:B0-----:R-:W-:-:S04]  /*1800*/  UIADD3 UR11, UPT, UPT, UR9, 0x40, URZ ;  /* 0x00000040090b7890 */ /* 0x001fc8000fffe0ff */
[----:B------:R-:W-:-:S04]  /*1810*/  UIADD3 UR10, UPT, UPT, UR18, UR11, URZ ;  /* 0x0000000b120a7290 */ /* 0x000fc8000fffe0ff */
[----:B------:R-:W-:Y:S01]  /*1820*/  ULEA UR10, UR19, UR10, 0x12 ;  /* 0x0000000a130a7291 */ /* 0x000fe2000f8e90ff */
[----:B--2---:R0:W-:Y:S04]  /*1830*/  STS.U16 [R54+UR8+0x4000], R5 ;  /* 0x0040000536007988 */ /* 0x0041e80008000408 */
[----:B---3--:R0:W-:Y:S04]  /*1840*/  STS.U16 [R54+UR8+0x4400], R7 ;  /* 0x0044000736007988 */ /* 0x0081e80008000408 */
[----:B----4-:R0:W-:Y:S04]  /*1850*/  STS.U16 [R54+UR8+0x4800], R11 ;  /* 0x0048000b36007988 */ /* 0x0101e80008000408 */
[----:B------:R0:W-:Y:S04]  /*1860*/  STS.U16 [R54+UR8+0x4c00], R13 ;  /* 0x004c000d36007988 */ /* 0x0001e80008000408 */
        /* <DEDUP_REMOVED lines=11> */
[----:B------:R0:W-:Y:S01]  /*1920*/  STS.U16 [R55+UR8+0x5e00], R20 ;  /* 0x005e001437007988 */ /* 0x0001e20008000408 */
[----:B-1----:R1:W-:Y:S06]  /*1930*/  MEMBAR.ALL.CTA ;  /* 0x0000000000007992 */ /* 0x0023ec0000008000 */
[----:B-1----:R-:W-:Y:S04]  /*1940*/  FENCE.VIEW.ASYNC.S ;  /* 0x00000000000073c6 */ /* 0x002fe80000000000 */
[----:B------:R-:W1:Y:S02]  /*1950*/  FENCE.VIEW.ASYNC.S ;  /* 0x00000000000073c6 */ /* 0x000e640000000000 */
[----:B-1----:R0:W1:Y:S02]  /*1960*/  @!UP1 SYNCS.EXCH.64 URZ, [UR8+0x6000], UR4 ;  /* 0x0060000408ff95b2 */ /* 0x0020640008000100 */
[----:B-1----:R-:W-:Y:S06]  /*1970*/  BAR.SYNC.DEFER_BLOCKING 0x0 ;  /* 0x0000000000007b1d */ /* 0x002fec0000010000 */
[----:B0-----:R-:W-:Y:S05]  /*1980*/  @!P1 BRA `(.L_x_6) ;  /* 0x0000000000889947 */ /* 0x001fea0003800000 */
[----:B------:R-:W-:Y:S02]  /*1990*/  UIADD3 UR4, UPT, UPT, UR8, 0x4000, URZ ;  /* 0x0000400008047890 */ /* 0x000fe4000fffe0ff */
[----:B------:R-:W-:Y:S02]  /*19a0*/  USHF.R.U32.HI UR14, URZ, 0x4, UR8 ;  /* 0x00000004ff0e7899 */ /* 0x000fe40008011608 */
[----:B------:R-:W-:Y:S02]  /*19b0*/  USHF.R.U32.HI UR4, URZ, 0x4, UR4 ;  /* 0x00000004ff047899 */ /* 0x000fe40008011604 */
[----:B------:R-:W-:Y:S02]  /*19c0*/  USGXT.U32 UR14, UR14, 0xe ;  /* 0x0000000e0e0e789a */ /* 0x000fe40008000000 */
[----:B------:R-:W-:Y:S02]  /*19d0*/  USGXT.U32 UR16, UR4, 0xe ;  /* 0x0000000e0410789a */ /* 0x000fe40008000000 */
[----:B------:R-:W-:-:S02]  /*19e0*/  UIADD3 UR34, UP1, UPT, UR14, 0x2000080, URZ ;  /* 0x020000800e227890 */ /* 0x000fc4000ff3e0ff */
[----:B------:R-:W-:Y:S01]  /*19f0*/  UIADD3 UR32, UP2, UPT, UR16, 0x2, URZ ;  /* 0x0000000210207890 */ /* 0x000fe2000ff5e0ff */
[----:B------:R-:W-:Y:S01]  /*1a00*/  UMOV UR4, URZ ;  /* 0x000000ff00047c82 */ /* 0x000fe20008000000 */
[----:B------:R-:W-:Y:S01]  /*1a10*/  UMOV UR5, URZ ;  /* 0x000000ff00057c82 */ /* 0x000fe20008000000 */
[----:B------:R-:W-:Y:S02]  /*1a20*/  UIADD3.X UR35, UPT, UPT, UR4, 0x40004040, URZ, UP1, !UPT ;  /* 0x4000404004237890 */ /* 0x000fe40008ffe4ff */
[----:B------:R-:W-:Y:S02]  /*1a30*/  UIADD3.X UR33, UPT, UPT, UR5, 0x40004040, URZ, UP2, !UPT ;  /* 0x4000404005217890 */ /* 0x000fe400097fe4ff */
[----:B------:R-:W-:Y:S02]  /*1a40*/  ULOP3.LUT UR14, UR14, 0x2000000, URZ, 0xfc, !UPT ;  /* 0x020000000e0e7892 */ /* 0x000fe4000f8efcff */
[----:B------:R-:W-:Y:S02]  /*1a50*/  UIADD3.64 UR20, UPT, UPT, UR34, 0x80, URZ ;  /* 0x0000008022147897 */ /* 0x000fe4000fffe0ff */
[----:B------:R-:W-:-:S02]  /*1a60*/  UIADD3.64 UR24, UPT, UPT, UR32, 0x2, URZ ;  /* 0x0000000220187897 */ /* 0x000fc4000fffe0ff */
[----:B------:R-:W-:Y:S02]  /*1a70*/  UIADD3.64 UR26, UPT, UPT, UR34, 0x100, URZ ;  /* 0x00000100221a7897 */ /* 0x000fe4000fffe0ff */
[----:B------:R-:W-:Y:S01]  /*1a80*/  UIADD3.64 UR28, UPT, UPT, UR32, 0x4, URZ ;  /* 0x00000004201c7897 */ /* 0x000fe2000fffe0ff */
[----:B------:R-:W-:Y:S01]  /*1a90*/  UMOV UR36, 0x0 ;  /* 0x0000000000247882 */ /* 0x000fe20000000000 */
[----:B------:R-:W-:Y:S01]  /*1aa0*/  UMOV UR37, 0x8108490 ;  /* 0x0810849000257882 */ /* 0x000fe20000000000 */
[----:B------:R-:W-:Y:S01]  /*1ab0*/  UMOV UR15, 0x40004040 ;  /* 0x40004040000f7882 */ /* 0x000fe20000000000 */
[----:B------:R-:W-:Y:S01]  /*1ac0*/  UMOV UR17, 0x40004040 ;  /* 0x4000404000117882 */ /* 0x000fe20000000000 */
[----:B------:R-:W-:Y:S01]  /*1ad0*/  UMOV UR38, 0x0 ;  /* 0x0000000000267882 */ /* 0x000fe20000000000 */
[----:B------:R-:W-:Y:S01]  /*1ae0*/  UMOV UR39, 0x8108490 ;  /* 0x0810849000277882 */ /* 0x000fe20000000000 */
[----:B------:R-:W-:Y:S01]  /*1af0*/  UMOV UR40, 0x0 ;  /* 0x0000000000287882 */ /* 0x000fe20000000000 */
[----:B------:R-:W-:Y:S01]  /*1b00*/  UMOV UR41, 0x8108490 ;  /* 0x0810849000297882 */ /* 0x000fe20000000000 */
[----:B------:R-:W-:Y:S01]  /*1b10*/  UMOV UR4, UR6 ;  /* 0x0000000600047c82 */ /* 0x000fe20008000000 */
[----:B------:R0:W-:Y:S01]  /*1b20*/  UTCHMMA gdesc[UR14], gdesc[UR16], tmem[UR11], tmem[UR36], idesc[UR37], !UPT ;  /* 0x00ff24100e0075ea */ /* 0x0001e2000f80000b */
[----:B------:R-:W-:Y:S01]  /*1b30*/  UMOV UR42, 0x0 ;  /* 0x00000000002a7882 */ /* 0x000fe20000000000 */
[----:B------:R-:W-:Y:S01]  /*1b40*/  UMOV UR43, 0x8108490 ;  /* 0x08108490002b7882 */ /* 0x000fe20000000000 */
[----:B------:R0:W-:Y:S01]  /*1b50*/  UTCHMMA gdesc[UR34], gdesc[UR32], tmem[UR11], tmem[UR38], idesc[UR39], UPT ;  /* 0x00ff2620220075ea */ /* 0x0001e2000b80000b */
[----:B------:R-:W-:Y:S01]  /*1b60*/  UMOV UR4, UR4 ;  /* 0x0000000400047c82 */ /* 0x000fe20008000000 */
[----:B------:R0:W-:Y:S01]  /*1b70*/  UTCHMMA gdesc[UR20], gdesc[UR24], tmem[UR11], tmem[UR40], idesc[UR41], UPT ;  /* 0x00ff2818140075ea */ /* 0x0001e2000b80000b */
[----:B------:R0:W-:Y:S01]  /*1b80*/  UTCHMMA gdesc[UR26], gdesc[UR28], tmem[UR11], tmem[UR42], idesc[UR43], UPT ;  /* 0x00ff2a1c1a0075ea */ /* 0x0001e2000b80000b */
[----:B------:R0:W-:Y:S01]  /*1b90*/  UTCBAR [UR4], URZ ;  /* 0x000000ff040073e9 */ /* 0x0001e200080000ff */
[----:B------:R-:W-:Y:S01]  /*1ba0*/  NOP ;  /* 0x0000000000007918 */ /* 0x000fe20000000000 */
.L_x_6:
[----:B------:R-:W-:Y:S05]  /*1bb0*/  @!P0 BRA `(.L_x_7) ;  /* 0x0000000000088947 */ /* 0x000fea0003800000 */
[----:B------:R-:W1:Y:S02]  /*1bc0*/  SYNCS.PHASECHK.TRANS64.TRYWAIT P2, [UR8+0x6000], RZ ;  /* 0x006000ffff0075a7 */ /* 0x000e640008041108 */
[----:B-1----:R-:W-:Y:S05]  /*1bd0*/  @!P2 BRA `(.L_x_8) ;  /* 0x0000005c00a8a947 */ /* 0x002fea0003800000 */
.L_x_7:
[----:B------:R-:W-:Y:S01]  /*1be0*/  BAR.SYNC.DEFER_BLOCKING 0x0 ;  /* 0x0000000000007b1d */ /* 0x000fe20000010000 */
[C---:B------:R-:W-:Y:S01]  /*1bf0*/  LOP3.LUT R56, R0.reuse, 0x6f, RZ, 0xc0, !PT ;  /* 0x0000006f00387812 */ /* 0x040fe200078ec0ff */
[C---:B------:R-:W-:Y:S01]  /*1c00*/  IMAD.SHL.U32 R59, R0.reuse, 0x2, RZ ;  /* 0x00000002003b7824 */ /* 0x040fe200078e00ff */
[----:B------:R-:W-:Y:S02]  /*1c10*/  LOP3.LUT R57, R0, 0x80, RZ, 0xc0, !PT ;  /* 0x0000008000397812 */ /* 0x000fe400078ec0ff */
[----:B------:R-:W-:Y:S01]  /*1c20*/  PRMT R123, RZ, 0x7610, R123 ;  /* 0x00007610ff7b7816 */ /* 0x000fe2000000007b */
[----:B0-----:R-:W0:Y:S01]  /*1c30*/  LDCU UR4, c[0x0][0x3a8] ;  /* 0x00007500ff0477ac */ /* 0x001e220008000800 */
[----:B------:R-:W-:Y:S01]  /*1c40*/  LEA.HI R78, R57, R56, RZ, 0x1d ;  /* 0x00000038394e7211 */ /* 0x000fe200078fe8ff */
[----:B------:R-:W-:Y:S01]  /*1c50*/  LDTM.16dp32bit_t0_t15.x32 R4, tmem[UR10] ;  /* 0x0000000a000479ee */ /* 0x000fe20008a80000 */
[----:B------:R-:W0:Y:S01]  /*1c60*/  LDTM.16dp32bit_t16_t31.x32 R4, tmem[UR10+0x20] ;  /* 0x0000200a000479ee */ /* 0x000e220008aa0000 */
[----:B------:R-:W-:Y:S01]  /*1c70*/  LOP3.LUT R56, R59, 0x20, RZ, 0xc0, !PT ;  /* 0x000000203b387812 */ /* 0x000fe200078ec0ff */
[----:B------:R-:W1:Y:S01]  /*1c80*/  LDC R77, c[0x0][0x3d8] ;  /* 0x0000f600ff4d7b82 */ /* 0x000e620000000800 */
[----:B------:R-:W2:Y:S01]  /*1c90*/  LDCU.64 UR16, c[0x0][0x3d0] ;  /* 0x00007a00ff1077ac */ /* 0x000ea20008000a00 */
[----:B------:R-:W-:Y:S01]  /*1ca0*/  IMAD.IADD R57, R37, 0x1, R78 ;  /* 0x0000000125397824 */ /* 0x000fe200078e024e */
[----:B------:R-:W-:-:S02]  /*1cb0*/  LOP3.LUT R78, R56, 0x19, RZ, 0xfc, !PT ;  /* 0x00000019384e7812 */ /* 0x000fc400078efcff */
[C---:B------:R-:W-:Y:S02]  /*1cc0*/  LOP3.LUT R80, R56.reuse, 0x1a, RZ, 0xfc, !PT ;  /* 0x0000001a38507812 */ /* 0x040fe400078efcff */
[C---:B------:R-:W-:Y:S02]  /*1cd0*/  ISETP.GE.AND P2, PT, R57.reuse, R78, PT ;  /* 0x0000004e3900720c */ /* 0x040fe40003f46270 */
[C---:B------:R-:W-:Y:S02]  /*1ce0*/  ISETP.GE.AND P3, PT, R57.reuse, R80, PT ;  /* 0x000000503900720c */ /* 0x040fe40003f66270 */
[C---:B------:R-:W-:Y:S02]  /*1cf0*/  LOP3.LUT R78, R56.reuse, 0x1b, RZ, 0xfc, !PT ;  /* 0x0000001b384e7812 */ /* 0x040fe400078efcff */
[C---:B------:R-:W-:Y:S01]  /*1d00*/  LOP3.LUT R80, R56.reuse, 0x1c, RZ, 0xfc, !PT ;  /* 0x0000001c38507812 */ /* 0x040fe200078efcff */
[----:B------:R-:W3:Y:S01]  /*1d10*/  @!P6 SYNCS.CCTL.IV [UR8+0x6000] ;  /* 0x00600000ff00e9b1 */ /* 0x000ee20008000008 */
[----:B------:R-:W-:Y:S01]  /*1d20*/  ISETP.GE.AND P4, PT, R57, R78, PT ;  /* 0x0000004e3900720c */ /* 0x000fe20003f86270 */
[----:B------:R-:W-:Y:S01]  /*1d30*/  NOP ;  /* 0x0000000000007918 */ /* 0x000fe20000000000 */
[----:B------:R-:W-:Y:S01]  /*1d40*/  LOP3.LUT R78, R56, 0x2, RZ, 0xfc, !PT ;  /* 0x00000002384e7812 */ /* 0x000fe200078efcff */
[----:B--2---:R-:W-:Y:S01]  /*1d50*/  IMAD R58, R58, UR17, RZ ;  /* 0x000000113a3a7c24 */ /* 0x004fe2000f8e02ff */
[----:B------:R-:W-:Y:S01]  /*1d60*/  PRMT R125, RZ, 0x7610, R125 ;  /* 0x00007610ff7d7816 */ /* 0x000fe2000000007d */
[----:B0-----:R-:W-:Y:S01]  /*1d70*/  FMUL R30, R30, UR4 ;  /* 0x000000041e1e7c20 */ /* 0x001fe20008400000 */
[----:B------:R-:W-:Y:S01]  /*1d80*/  FMUL R29, R29, UR4 ;  /* 0x000000041d1d7c20 */ /* 0x000fe20008400000 */
[----:B------:R-:W-:Y:S01]  /*1d90*/  FMUL R31, R31, UR4 ;  /* 0x000000041f1f7c20 */ /* 0x000fe20008400000 */
[----:B------:R-:W-:Y:S01]  /*1da0*/  FMUL R4, R4, UR4 ;  /* 0x0000000404047c20 */ /* 0x000fe20008400000 */
[----:B------:R-:W-:Y:S01]  /*1db0*/  FMUL R113, R5, UR4 ;  /* 0x0000000405717c20 */ /* 0x000fe20008400000 */
[----:B------:R-:W-:Y:S01]  /*1dc0*/  FSEL R30, R30, -INF , P3 ;  /* 0xff8000001e1e7808 */ /* 0x000fe20001800000 */
[----:B------:R-:W-:Y:S01]  /*1dd0*/  FMUL R6, R6, UR4 ;  /* 0x0000000406067c20 */ /* 0x000fe20008400000 */
[----:B------:R-:W-:Y:S01]  /*1de0*/  ISETP.GE.AND P3, PT, R57, R56, PT ;  /* 0x000000383900720c */ /* 0x000fe20003f66270 */
[----:B------:R-:W-:Y:S01]  /*1df0*/  FMUL R7, R7, UR4 ;  /* 0x0000000407077c20 */ /* 0x000fe20008400000 */
[----:B------:R-:W-:Y:S01]  /*1e00*/  FSEL R29, R29, -INF , P2 ;  /* 0xff8000001d1d7808 */ /* 0x000fe20001000000 */
[----:B------:R-:W-:Y:S01]  /*1e10*/  FMUL R8, R8, UR4 ;  /* 0x0000000408087c20 */ /* 0x000fe20008400000 */
[----:B------:R-:W-:Y:S01]  /*1e20*/  FSEL R5, R31, -INF , P4 ;  /* 0xff8000001f057808 */ /* 0x000fe20002000000 */
[----:B------:R-:W-:Y:S01]  /*1e30*/  FMUL R9, R9, UR4 ;  /* 0x0000000409097c20 */ /* 0x000fe20008400000 */
[----:B------:R-:W-:Y:S01]  /*1e40*/  FSEL R110, R4, -INF , P3 ;  /* 0xff800000046e7808 */ /* 0x000fe20001800000 */
[----:B------:R-:W-:Y:S01]  /*1e50*/  FMUL R10, R10, UR4 ;  /* 0x000000040a0a7c20 */ /* 0x000fe20008400000 */
[----:B------:R-:W-:Y:S01]  /*1e60*/  ISETP.GE.AND P2, PT, R57, R80, PT ;  /* 0x000000503900720c */ /* 0x000fe20003f46270 */
[----:B------:R-:W-:Y:S01]  /*1e70*/  FMUL R11, R11, UR4 ;  /* 0x000000040b0b7c20 */ /* 0x000fe20008400000 */
[C---:B------:R-:W-:Y:S01]  /*1e80*/  ISETP.GT.AND P4, PT, R57.reuse, R56, PT ;  /* 0x000000383900720c */ /* 0x040fe20003f84270 */
[----:B------:R-:W-:Y:S01]  /*1e90*/  FMUL R12, R12, UR4 ;  /* 0x000000040c0c7c20 */ /* 0x000fe20008400000 */
[----:B------:R-:W-:Y:S01]  /*1ea0*/  ISETP.GE.AND P3, PT, R57, R78, PT ;  /* 0x0000004e3900720c */ /* 0x000fe20003f66270 */
[----:B------:R-:W-:Y:S01]  /*1eb0*/  FMUL R13, R13, UR4 ;  /* 0x000000040d0d7c20 */ /* 0x000fe20008400000 */
[----:B------:R-:W-:Y:S01]  /*1ec0*/  LOP3.LUT R80, R56, 0x3, RZ, 0xfc, !PT ;  /* 0x0000000338507812 */ /* 0x000fe200078efcff */
[----:B------:R-:W-:Y:S01]  /*1ed0*/  FMUL R14, R14, UR4 ;  /* 0x000000040e0e7c20 */ /* 0x000fe20008400000 */
[----:B------:R-:W-:Y:S01]  /*1ee0*/  LOP3.LUT R4, R56, 0x4, RZ, 0xfc, !PT ;  /* 0x0000000438047812 */ /* 0x000fe200078efcff */
[----:B------:R-:W-:Y:S01]  /*1ef0*/  FMUL R15, R15, UR4 ;  /* 0x000000040f0f7c20 */ /* 0x000fe20008400000 */
[----:B------:R-:W-:Y:S01]  /*1f00*/  FSEL R113, R113, -INF , P4 ;  /* 0xff80000071717808 */ /* 0x000fe20002000000 */
[----:B------:R-:W-:Y:S01]  /*1f10*/  FMUL R16, R16, UR4 ;  /* 0x0000000410107c20 */ /* 0x000fe20008400000 */
[----:B------:R-:W-:Y:S01]  /*1f20*/  FSEL R121, R6, -INF , P3 ;  /* 0xff80000006797808 */ /* 0x000fe20001800000 */
[----:B------:R-:W-:Y:S01]  /*1f30*/  FMUL R17, R17, UR4 ;  /* 0x0000000411117c20 */ /* 0x000fe20008400000 */
[C---:B------:R-:W-:Y:S01]  /*1f40*/  ISETP.GE.AND P4, PT, R57.reuse, R80, PT ;  /* 0x000000503900720c */ /* 0x040fe20003f86270 */
[----:B------:R-:W-:Y:S01]  /*1f50*/  FMUL R18, R18, UR4 ;  /* 0x0000000412127c20 */ /* 0x000fe20008400000 */
[----:B------:R-:W-:Y:S01]  /*1f60*/  ISETP.GE.AND P3, PT, R57, R4, PT ;  /* 0x000000043900720c */ /* 0x000fe20003f66270 */
[----:B------:R-:W-:Y:S01]  /*1f70*/  FMUL R21, R21, UR4 ;  /* 0x0000000415157c20 */ /* 0x000fe20008400000 */
[C---:B------:R-:W-:Y:S01]  /*1f80*/  LOP3.LUT R78, R56.reuse, 0x5, RZ, 0xfc, !PT ;  /* 0x00000005384e7812 */ /* 0x040fe200078efcff */
[----:B------:R-:W-:Y:S01]  /*1f90*/  FMUL R33, R33, UR4 ;  /* 0x0000000421217c20 */ /* 0x000fe20008400000 */
[----:B------:R-:W-:Y:S01]  /*1fa0*/  LOP3.LUT R4, R56, 0x6, RZ, 0xfc, !PT ;  /* 0x0000000638047812 */ /* 0x000fe200078efcff */
[----:B-1----:R-:W-:Y:S01]  /*1fb0*/  IMAD R76, R76, R77, RZ ;  /* 0x0000004d4c4c7224 */ /* 0x002fe200078e02ff */
[----:B------:R-:W-:-:S02]  /*1fc0*/  FSEL R112, R7, -INF , P4 ;  /* 0xff80000007707808 */ /* 0x000fc40002000000 */
[----:B------:R-:W-:Y:S02]  /*1fd0*/  FSEL R59, R8, -INF , P3 ;  /* 0xff800000083b7808 */ /* 0x000fe40001800000 */
[C---:B------:R-:W-:Y:S02]  /*1fe0*/  ISETP.GE.AND P4, PT, R57.reuse, R78, PT ;  /* 0x0000004e3900720c */ /* 0x040fe40003f86270 */
[----:B------:R-:W-:Y:S02]  /*1ff0*/  ISETP.GE.AND P3, PT, R57, R4, PT ;  /* 0x000000043900720c */ /* 0x000fe40003f66270 */
[----:B------:R-:W-:Y:S02]  /*2000*/  LOP3.LUT R4, R56, 0x7, RZ, 0xfc, !PT ;  /* 0x0000000738047812 */ /* 0x000fe400078efcff */
[----:B------:R-:W-:Y:S01]  /*2010*/  FSEL R116, R9, -INF , P4 ;  /* 0xff80000009747808 */ /* 0x000fe20002000000 */
[----:B------:R-:W-:Y:S01]  /*2020*/  FMUL R9, R34, UR4 ;  /* 0x0000000422097c20 */ /* 0x000fe20008400000 */
[----:B------:R-:W-:-:S02]  /*2030*/  ISETP.GE.AND P4, PT, R57, R4, PT ;  /* 0x000000043900720c */ /* 0x000fc40003f86270 */
[C---:B------:R-:W-:Y:S02]  /*2040*/  LOP3.LUT R6, R56.reuse, 0x8, RZ, 0xfc, !PT ;  /* 0x0000000838067812 */ /* 0x040fe400078efcff */
[----:B------:R-:W-:Y:S02]  /*2050*/  LOP3.LUT R4, R56, 0x9, RZ, 0xfc, !PT ;  /* 0x0000000938047812 */ /* 0x000fe400078efcff */
[----:B------:R-:W-:Y:S01]  /*2060*/  FSEL R117, R10, -INF , P3 ;  /* 0xff8000000a757808 */ /* 0x000fe20001800000 */
[----:B------:R-:W-:Y:S01]  /*2070*/  FMUL R10, R25, UR4 ;  /* 0x00000004190a7c20 */ /* 0x000fe20008400000 */
[----:B------:R-:W-:Y:S01]  /*2080*/  FSEL R31, R11, -INF , P4 ;  /* 0xff8000000b1f7808 */ /* 0x000fe20002000000 */
[----:B------:R-:W-:Y:S01]  /*2090*/  FMUL R11, R28, UR4 ;  /* 0x000000041c0b7c20 */ /* 0x000fe20008400000 */
[C---:B------:R-:W-:Y:S02]  /*20a0*/  ISETP.GE.AND P3, PT, R57.reuse, R6, PT ;  /* 0x000000063900720c */ /* 0x040fe40003f66270 */
[----:B------:R-:W-:-:S02]  /*20b0*/  ISETP.GE.AND P4, PT, R57, R4, PT ;  /* 0x000000043900720c */ /* 0x000fc40003f86270 */
[----:B------:R-:W-:Y:S02]  /*20c0*/  LOP3.LUT R4, R56, 0xa, RZ, 0xfc, !PT ;  /* 0x0000000a38047812 */ /* 0x000fe400078efcff */
[----:B------:R-:W-:Y:S02]  /*20d0*/  FSEL R118, R12, -INF , P3 ;  /* 0xff8000000c767808 */ /* 0x000fe40001800000 */
[----:B------:R-:W-:Y:S02]  /*20e0*/  ISETP.GE.AND P3, PT, R57, R4, PT ;  /* 0x000000043900720c */ /* 0x000fe40003f66270 */
[C---:B------:R-:W-:Y:S02]  /*20f0*/  LOP3.LUT R6, R56.reuse, 0xb, RZ, 0xfc, !PT ;  /* 0x0000000b38067812 */ /* 0x040fe400078efcff */
[----:B------:R-:W-:Y:S02]  /*2100*/  LOP3.LUT R4, R56, 0xc, RZ, 0xfc, !PT ;  /* 0x0000000c38047812 */ /* 0x000fe400078efcff */
        /* <DEDUP_REMOVED lines=8> */
[----:B------:R-:W-:Y:S01]  /*2190*/  LOP3.LUT R4, R56, 0xd, RZ, 0xfc, !PT ;  /* 0x0000000d38047812 */ /* 0x000fe200078efcff */
[----:B------:R-:W-:Y:S01]  /*21a0*/  IMAD.SHL.U32 R23, R58, 0x2, RZ ;  /* 0x000000023a177824 */ /* 0x000fe200078e00ff */
[----:B------:R-:W-:Y:S01]  /*21b0*/  FSEL R114, R15, -INF , P4 ;  /* 0xff8000000f727808 */ /* 0x000fe20002000000 */
[----:B------:R-:W-:Y:S01]  /*21c0*/  FMUL R15, R24, UR4 ;  /* 0x00000004180f7c20 */ /* 0x000fe20008400000 */
[----:B------:R-:W-:Y:S01]  /*21d0*/  ISETP.GE.AND P4, PT, R57, R4, PT ;  /* 0x000000043900720c */ /* 0x000fe20003f86270 */
[----:B------:R-:W-:Y:S01]  /*21e0*/  IMAD.HI R58, R58, 0x2, RZ ;  /* 0x000000023a3a7827 */ /* 0x000fe200078e02ff */
[----:B------:R-:W-:-:S02]  /*21f0*/  LOP3.LUT R6, R56, 0xe, RZ, 0xfc, !PT ;  /* 0x0000000e38067812 */ /* 0x000fc400078efcff */
[----:B------:R-:W-:Y:S02]  /*2200*/  LOP3.LUT R4, R56, 0xf, RZ, 0xfc, !PT ;  /* 0x0000000f38047812 */ /* 0x000fe400078efcff */
[----:B------:R-:W-:Y:S01]  /*2210*/  FSEL R119, R16, -INF , P3 ;  /* 0xff80000010777808 */ /* 0x000fe20001800000 */
[----:B------:R-:W-:Y:S01]  /*2220*/  FMUL R16, R22, UR4 ;  /* 0x0000000416107c20 */ /* 0x000fe20008400000 */
[----:B------:R-:W-:Y:S02]  /*2230*/  FSEL R17, R17, -INF , P4 ;  /* 0xff80000011117808 */ /* 0x000fe40002000000 */
[C---:B------:R-:W-:Y:S02]  /*2240*/  ISETP.GE.AND P3, PT, R57.reuse, R6, PT ;  /* 0x000000063900720c */ /* 0x040fe40003f66270 */
[----:B------:R-:W-:Y:S02]  /*2250*/  ISETP.GE.AND P4, PT, R57, R4, PT ;  /* 0x000000043900720c */ /* 0x000fe40003f86270 */
[----:B------:R-:W-:-:S02]  /*2260*/  LOP3.LUT R4, R56, 0x10, RZ, 0xfc, !PT ;  /* 0x0000001038047812 */ /* 0x000fc400078efcff */
[----:B------:R-:W-:Y:S02]  /*2270*/  FSEL R18, R18, -INF , P3 ;  /* 0xff80000012127808 */ /* 0x000fe40001800000 */
[----:B------:R-:W-:Y:S02]  /*2280*/  ISETP.GE.AND P3, PT, R57, R4, PT ;  /* 0x000000043900720c */ /* 0x000fe40003f66270 */
[----:B------:R-:W-:Y:S02]  /*2290*/  LOP3.LUT R4, R56, 0x12, RZ, 0xfc, !PT ;  /* 0x0000001238047812 */ /* 0x000fe400078efcff */
[----:B------:R-:W-:Y:S02]  /*22a0*/  FSEL R19, R19, -INF , P3 ;  /* 0xff80000013137808 */ /* 0x000fe40001800000 */
[----:B------:R-:W-:Y:S02]  /*22b0*/  ISETP.GE.AND P3, PT, R57, R4, PT ;  /* 0x000000043900720c */ /* 0x000fe40003f66270 */
[----:B------:R-:W-:-:S02]  /*22c0*/  FMNMX3 R4, R110, R113, R121, !PT ;  /* 0x000000716e047276 */ /* 0x000fc40007800079 */
[----:B------:R-:W-:Y:S02]  /*22d0*/  LOP3.LUT R6, R56, 0x11, RZ, 0xfc, !PT ;  /* 0x0000001138067812 */ /* 0x000fe400078efcff */
[----:B------:R-:W-:Y:S02]  /*22e0*/  FMNMX3 R4, R4, R112, R59, !PT ;  /* 0x0000007004047276 */ /* 0x000fe4000780003b */
[----:B------:R-:W-:Y:S02]  /*22f0*/  FSEL R14, R14, -INF , P4 ;  /* 0xff8000000e0e7808 */ /* 0x000fe40002000000 */
[----:B------:R-:W-:Y:S02]  /*2300*/  FMNMX3 R4, R4, R116, R117, !PT ;  /* 0x0000007404047276 */ /* 0x000fe40007800075 */
[----:B------:R-:W-:Y:S02]  /*2310*/  ISETP.GE.AND P4, PT, R57, R6, PT ;  /* 0x000000063900720c */ /* 0x000fe40003f86270 */
[----:B------:R-:W-:-:S02]  /*2320*/  FMNMX3 R4, R4, R31, R118, !PT ;  /* 0x0000001f04047276 */ /* 0x000fc40007800076 */
[----:B------:R-:W-:Y:S02]  /*2330*/  LOP3.LUT R6, R56, 0x13, RZ, 0xfc, !PT ;  /* 0x0000001338067812 */ /* 0x000fe400078efcff */
[----:B------:R-:W-:Y:S02]  /*2340*/  FSEL R21, R21, -INF , P4 ;  /* 0xff80000015157808 */ /* 0x000fe40002000000 */
[----:B------:R-:W-:Y:S02]  /*2350*/  FMNMX3 R4, R4, R12, R115, !PT ;  /* 0x0000000c04047276 */ /* 0x000fe40007800073 */
[----:B------:R-:W-:Y:S02]  /*2360*/  ISETP.GE.AND P4, PT, R57, R6, PT ;  /* 0x000000063900720c */ /* 0x000fe40003f86270 */
[C---:B------:R-:W-:Y:S02]  /*2370*/  LOP3.LUT R6, R56.reuse, 0x15, RZ, 0xfc, !PT ;  /* 0x0000001538067812 */ /* 0x040fe400078efcff */
[----:B------:R-:W-:-:S02]  /*2380*/  LOP3.LUT R8, R56, 0x14, RZ, 0xfc, !PT ;  /* 0x0000001438087812 */ /* 0x000fc400078efcff */
[----:B------:R-:W-:Y:S02]  /*2390*/  FMNMX3 R4, R4, R114, R119, !PT ;  /* 0x0000007204047276 */ /* 0x000fe40007800077 */
[----:B------:R-:W-:Y:S02]  /*23a0*/  FSEL R20, R20, -INF , P4 ;  /* 0xff80000014147808 */ /* 0x000fe40002000000 */
[C---:B------:R-:W-:Y:S02]  /*23b0*/  ISETP.GE.AND P4, PT, R57.reuse, R6, PT ;  /* 0x000000063900720c */ /* 0x040fe40003f86270 */
[----:B------:R-:W-:Y:S02]  /*23c0*/  FSEL R16, R16, -INF , P3 ;  /* 0xff80000010107808 */ /* 0x000fe40001800000 */
[----:B------:R-:W-:Y:S02]  /*23d0*/  LOP3.LUT R6, R56, 0x17, RZ, 0xfc, !PT ;  /* 0x0000001738067812 */ /* 0x000fe400078efcff */
[----:B------:R-:W-:-:S02]  /*23e0*/  ISETP.GE.AND P3, PT, R57, R8, PT ;  /* 0x000000083900720c */ /* 0x000fc40003f66270 */
[----:B------:R-:W-:Y:S02]  /*23f0*/  FMNMX3 R4, R4, R17, R18, !PT ;  /* 0x0000001104047276 */ /* 0x000fe40007800012 */
[----:B------:R-:W-:Y:S02]  /*2400*/  LOP3.LUT R8, R56, 0x16, RZ, 0xfc, !PT ;  /* 0x0000001638087812 */ /* 0x000fe400078efcff */
[----:B------:R-:W-:Y:S02]  /*2410*/  FSEL R10, R10, -INF , P4 ;  /* 0xff8000000a0a7808 */ /* 0x000fe40002000000 */
[----:B------:R-:W-:Y:S02]  /*2420*/  ISETP.GE.AND P4, PT, R57, R6, PT ;  /* 0x000000063900720c */ /* 0x000fe40003f86270 */
[----:B------:R-:W-:Y:S02]  /*2430*/  FSEL R15, R15, -INF , P3 ;  /* 0xff8000000f0f7808 */ /* 0x000fe40001800000 */
[----:B------:R-:W-:-:S02]  /*2440*/  FMNMX3 R6, R4, R14, R19, !PT ;  /* 0x0000000e04067276 */ /* 0x000fc40007800013 */
[----:B------:R-:W-:Y:S02]  /*2450*/  ISETP.GE.AND P3, PT, R57, R8, PT ;  /* 0x000000083900720c */ /* 0x000fe40003f66270 */
[----:B------:R-:W-:Y:S02]  /*2460*/  LOP3.LUT R8, R56, 0x18, RZ, 0xfc, !PT ;  /* 0x0000001838087812 */ /* 0x000fe400078efcff */
[----:B------:R-:W-:Y:S02]  /*2470*/  FMNMX3 R7, R6, R21, R16, !PT ;  /* 0x0000001506077276 */ /* 0x000fe40007800010 */
[----:B------:R-:W-:Y:S02]  /*2480*/  FSEL R13, R13, -INF , P3 ;  /* 0xff8000000d0d7808 */ /* 0x000fe40001800000 */
[----:B------:R-:W-:Y:S01]  /*2490*/  ISETP.GE.AND P3, PT, R57, R8, PT ;  /* 0x000000083900720c */ /* 0x000fe20003f66270 */
[----:B------:R-:W-:Y:S01]  /*24a0*/  FMUL R8, R27, UR4 ;  /* 0x000000041b087c20 */ /* 0x000fe20008400000 */
[----:B------:R-:W-:-:S02]  /*24b0*/  FMNMX3 R7, R7, R20, R15, !PT ;  /* 0x0000001407077276 */ /* 0x000fc4000780000f */
[----:B------:R-:W-:Y:S02]  /*24c0*/  LOP3.LUT R6, R56, 0x1e, RZ, 0xfc, !PT ;  /* 0x0000001e38067812 */ /* 0x000fe400078efcff */
[----:B------:R-:W-:Y:S02]  /*24d0*/  FSEL R8, R8, -INF , P4 ;  /* 0xff80000008087808 */ /* 0x000fe40002000000 */
[----:B------:R-:W-:Y:S02]  /*24e0*/  FSEL R11, R11, -INF , P3 ;  /* 0xff8000000b0b7808 */ /* 0x000fe40001800000 */
[----:B------:R-:W-:Y:S02]  /*24f0*/  FMNMX3 R7, R7, R10, R13, !PT ;  /* 0x0000000a07077276 */ /* 0x000fe4000780000d */
[----:B------:R-:W-:Y:S02]  /*2500*/  LOP3.LUT R4, R56, 0x1d, RZ, 0xfc, !PT ;  /* 0x0000001d38047812 */ /* 0x000fe400078efcff */
[----:B------:R-:W-:Y:S01]  /*2510*/  ISETP.GE.AND P3, PT, R57, R6, PT ;  /* 0x000000063900720c */ /* 0x000fe20003f66270 */
[----:B------:R-:W-:Y:S01]  /*2520*/  FMUL R6, R32, UR4 ;  /* 0x0000000420067c20 */ /* 0x000fe20008400000 */
[----:B------:R-:W-:-:S02]  /*2530*/  FMNMX3 R7, R7, R8, R11, !PT ;  /* 0x0000000807077276 */ /* 0x000fc4000780000b */
[----:B------:R-:W-:Y:S02]  /*2540*/  ISETP.GE.AND P4, PT, R57, R4, PT ;  /* 0x000000043900720c */ /* 0x000fe40003f86270 */
[----:B------:R-:W-:Y:S02]  /*2550*/  LOP3.LUT R4, R56, 0x1f, RZ, 0xfc, !PT ;  /* 0x0000001f38047812 */ /* 0x000fe400078efcff */
[----:B------:R-:W-:Y:S02]  /*2560*/  FSEL R6, R6, -INF , P2 ;  /* 0xff80000006067808 */ /* 0x000fe40001000000 */
[----:B------:R-:W-:Y:S01]  /*2570*/  FMNMX3 R22, R7, R29, R30, !PT ;  /* 0x0000001d07167276 */ /* 0x000fe2000780001e */
[----:B------:R-:W-:Y:S01]  /*2580*/  FMUL R7, R35, UR4 ;  /* 0x0000000423077c20 */ /* 0x000fe20008400000 */
[----:B------:R-:W-:Y:S01]  /*2590*/  ISETP.GE.AND P2, PT, R57, R4, PT ;  /* 0x000000043900720c */ /* 0x000fe20003f46270 */
[----:B------:R-:W0:Y:S01]  /*25a0*/  LDC.64 R34, c[0x0][0x390] ;  /* 0x0000e400ff227b82 */ /* 0x000e220000000a00 */
[----:B------:R-:W-:Y:S01]  /*25b0*/  FSEL R4, R33, -INF , P4 ;  /* 0xff80000021047808 */ /* 0x000fe20002000000 */
[----:B------:R-:W-:Y:S01]  /*25c0*/  UIMAD UR4, UR7, UR16, URZ ;  /* 0x00000010070472a4 */ /* 0x000fe2000f8e02ff */
[----:B------:R-:W-:-:S02]  /*25d0*/  FSEL R9, R9, -INF , P3 ;  /* 0xff80000009097808 */ /* 0x000fc40001800000 */
[----:B------:R-:W-:Y:S01]  /*25e0*/  FMNMX3 R22, R22, R5, R6, !PT ;  /* 0x0000000516167276 */ /* 0x000fe20007800006 */
[----:B------:R-:W-:Y:S01]  /*25f0*/  USHF.L.U32 UR13, UR4, 0x1, URZ ;  /* 0x00000001040d7899 */ /* 0x000fe200080006ff */
[----:B------:R-:W-:Y:S01]  /*2600*/  FSEL R7, R7, -INF , P2 ;  /* 0xff80000007077808 */ /* 0x000fe20001000000 */
[----:B------:R-:W-:Y:S01]  /*2610*/  UIMAD.WIDE UR4, UR4, 0x2, URZ ;  /* 0x00000002040478a5 */ /* 0x000fe2000f8e02ff */
[----:B------:R-:W-:Y:S02]  /*2620*/  FMNMX3 R22, R22, R4, R9, !PT ;  /* 0x0000000416167276 */ /* 0x000fe40007800009 */
[----:B------:R-:W-:Y:S02]  /*2630*/  SHF.R.U32.HI R26, RZ, 0x2, R0 ;  /* 0x00000002ff1a7819 */ /* 0x000fe40000011600 */
[----:B------:R-:W-:Y:S01]  /*2640*/  FMNMX R108, R7, R22, !PT ;  /* 0x00000016076c7209 */ /* 0x000fe20007800000 */
[----:B------:R-:W-:Y:S01]  /*2650*/  IMAD R22, R77, 0x4, R76 ;  /* 0x000000044d167824 */ /* 0x000fe200078e024c */
[----:B------:R-:W-:-:S02]  /*2660*/  LOP3.LUT R33, R26, 0x38, RZ, 0xc0, !PT ;  /* 0x000000381a217812 */ /* 0x000fc400078ec0ff */
[----:B------:R-:W-:Y:S01]  /*2670*/  PRMT R127, RZ, 0x7610, R127 ;  /* 0x00007610ff7f7816 */ /* 0x000fe2000000007f */
[----:B------:R-:W1:Y:S01]  /*2680*/  SHFL.BFLY PT, R27, R108, 0x10, 0x1f ;  /* 0x0e001f006c1b7f89 */ /* 0x000e6200000e0000 */
[----:B------:R-:W-:Y:S01]  /*2690*/  IMAD R24, R77, 0x4, R22 ;  /* 0x000000044d187824 */ /* 0x000fe200078e0216 */
[----:B------:R-:W-:Y:S02]  /*26a0*/  LOP3.LUT R33, R33, 0x1f, R0, 0xf8, !PT ;  /* 0x0000001f21217812 */ /* 0x000fe400078ef800 */
[----:B------:R-:W-:Y:S01]  /*26b0*/  PRMT R129, RZ, 0x7610, R129 ;  /* 0x00007610ff817816 */ /* 0x000fe20000000081 */
[----:B------:R-:W-:Y:S01]  /*26c0*/  IMAD R25, R77, 0x4, R24 ;  /* 0x000000044d197824 */ /* 0x000fe200078e0218 */
[----:B0-----:R-:W-:Y:S01]  /*26d0*/  IADD3 R79, P2, P3, R23, UR13, R34 ;  /* 0x0000000d174f7c10 */ /* 0x001fe2000fb5e022 */
[----:B------:R-:W-:Y:S01]  /*26e0*/  IMAD.SHL.U32 R32, R33, 0x10, RZ ;  /* 0x0000001021207824 */ /* 0x000fe200078e00ff */
[----:B------:R-:W-:Y:S01]  /*26f0*/  SHF.R.U32.HI R34, RZ, 0x1, R0 ;  /* 0x00000001ff227819 */ /* 0x000fe20000011600 */
[----:B------:R-:W-:Y:S01]  /*2700*/  IMAD R23, R77, 0x4, R25 ;  /* 0x000000044d177824 */ /* 0x000fe200078e0219 */
[----:B------:R-:W-:-:S02]  /*2710*/  IADD3.X R35, PT, PT, R58, UR5, R35, P2, P3 ;  /* 0x000000053a237c10 */ /* 0x000fc400097e6423 */
[-C--:B------:R-:W-:Y:S01]  /*2720*/  LEA R104, P3, R22, R79.reuse, 0x1 ;  /* 0x0000004f16687211 */ /* 0x080fe200078608ff */
[----:B------:R-:W-:Y:S01]  /*2730*/  IMAD R26, R77, 0x4, R23 ;  /* 0x000000044d1a7824 */ /* 0x000fe200078e0217 */
[----:B------:R-:W-:Y:S02]  /*2740*/  LEA R106, P2, R76, R79, 0x1 ;  /* 0x0000004f4c6a7211 */ /* 0x000fe400078408ff */
[----:B------:R-:W-:Y:S02]  /*2750*/  LEA.HI.X.SX32 R105, R22, R35, 0x1, P3 ;  /* 0x0000002316697211 */ /* 0x000fe400018f0eff */
[C---:B------:R-:W-:Y:S02]  /*2760*/  LEA R100, P3, R25.reuse, R79, 0x1 ;  /* 0x0000004f19647211 */ /* 0x040fe400078608ff */
[-C--:B------:R-:W-:Y:S02]  /*2770*/  LEA.HI.X.SX32 R107, R76, R35.reuse, 0x1, P2 ;  /* 0x000000234c6b7211 */ /* 0x080fe400010f0eff */
[----:B------:R-:W-:-:S02]  /*2780*/  LEA.HI.X.SX32 R101, R25, R35, 0x1, P3 ;  /* 0x0000002319657211 */ /* 0x000fc400018f0eff */
[----:B-1----:R-:W-:Y:S01]  /*2790*/  FMNMX3 R108, R108, -INF , R27, !PT ;  /* 0xff8000006c6c7876 */ /* 0x002fe2000780001b */
[----:B------:R-:W-:Y:S01]  /*27a0*/  IMAD R27, R77, 0x4, R26 ;  /* 0x000000044d1b7824 */ /* 0x000fe200078e021a */
[CC--:B------:R-:W-:Y:S02]  /*27b0*/  LEA R102, P2, R24.reuse, R79.reuse, 0x1 ;  /* 0x0000004f18667211 */ /* 0x0c0fe400078408ff */
[-C--:B------:R-:W-:Y:S01]  /*27c0*/  LEA R98, P4, R23, R79.reuse, 0x1 ;  /* 0x0000004f17627211 */ /* 0x080fe200078808ff */
[----:B------:R-:W-:Y:S01]  /*27d0*/  IMAD R28, R77, 0x4, R27 ;  /* 0x000000044d1c7824 */ /* 0x000fe200078e021b */
[----:B------:R-:W-:Y:S02]  /*27e0*/  LEA R94, P3, R27, R79, 0x1 ;  /* 0x0000004f1b5e7211 */ /* 0x000fe400078608ff */
[-C--:B------:R-:W-:Y:S01]  /*27f0*/  LEA.HI.X.SX32 R103, R24, R35.reuse, 0x1, P2 ;  /* 0x0000002318677211 */ /* 0x080fe200010f0eff */
[----:B------:R-:W-:Y:S01]  /*2800*/  IMAD R22, R77, 0x4, R28 ;  /* 0x000000044d167824 */ /* 0x000fe200078e021c */
[-C--:B------:R-:W-:Y:S01]  /*2810*/  LEA.HI.X.SX32 R95, R27, R35.reuse, 0x1, P3 ;  /* 0x000000231b5f7211 */ /* 0x080fe200018f0eff */
[----:B------:R-:W-:Y:S01]  /*2820*/  FADD R27, -R108, -INF ;  /* 0xff8000006c1b7421 */ /* 0x000fe20000000100 */
[----:B------:R-:W-:Y:S01]  /*2830*/  LOP3.LUT R33, R32, 0x1b0, RZ, 0xc0, !PT ;  /* 0x000001b020217812 */ /* 0x000fe200078ec0ff */
[----:B------:R-:W-:Y:S01]  /*2840*/  IMAD R24, R77, 0x4, R22 ;  /* 0x000000044d187824 */ /* 0x000fe200078e0216 */
[----:B------:R-:W-:Y:S01]  /*2850*/  LEA.HI.X.SX32 R99, R23, R35, 0x1, P4 ;  /* 0x0000002317637211 */ /* 0x000fe200020f0eff */
[----:B------:R-:W-:Y:S01]  /*2860*/  FMUL R27, R27, 1.4426950216293334961 ;  /* 0x3fb8aa3b1b1b7820 */ /* 0x000fe20000400000 */
[-C--:B------:R-:W-:Y:S01]  /*2870*/  LEA R96, P2, R26, R79.reuse, 0x1 ;  /* 0x0000004f1a607211 */ /* 0x080fe200078408ff */
[----:B------:R-:W-:Y:S01]  /*2880*/  IMAD R23, R77, 0x4, R24 ;  /* 0x000000044d177824 */ /* 0x000fe200078e0218 */
[----:B------:R-:W-:Y:S01]  /*2890*/  LOP3.LUT R33, R33, 0x40, R34, 0xf8, !PT ;  /* 0x0000004021217812 */ /* 0x000fe200078ef822 */
[----:B------:R-:W3:Y:S01]  /*28a0*/  MUFU.EX2 R111, R27 ;  /* 0x0000001b006f7308 */ /* 0x000ee20000000800 */
[----:B------:R-:W-:Y:S01]  /*28b0*/  LEA R92, P4, R28, R79, 0x1 ;  /* 0x0000004f1c5c7211 */ /* 0x000fe200078808ff */
[----:B------:R-:W-:Y:S01]  /*28c0*/  IMAD R25, R77, 0x4, R23 ;  /* 0x000000044d197824 */ /* 0x000fe200078e0217 */
[----:B------:R-:W-:-:S02]  /*28d0*/  LEA.HI.X.SX32 R97, R26, R35, 0x1, P2 ;  /* 0x000000231a617211 */ /* 0x000fc400010f0eff */
[----:B------:R-:W-:Y:S01]  /*28e0*/  IADD3 R58, PT, PT, R33, UR8, RZ ;  /* 0x00000008213a7c10 */ /* 0x000fe2000fffe0ff */
[----:B------:R-:W-:Y:S01]  /*28f0*/  IMAD R26, R77, 0x4, R25 ;  /* 0x000000044d1a7824 */ /* 0x000fe200078e0219 */
[----:B------:R-:W-:Y:S02]  /*2900*/  LEA R90, P2, R22, R79, 0x1 ;  /* 0x0000004f165a7211 */ /* 0x000fe400078408ff */
[----:B------:R-:W-:Y:S02]  /*2910*/  LEA.HI.X.SX32 R93, R28, R35, 0x1, P4 ;  /* 0x000000231c5d7211 */ /* 0x000fe400020f0eff */
[----:B------:R-:W-:Y:S02]  /*2920*/  LEA R86, P4, R23, R79, 0x1 ;  /* 0x0000004f17567211 */ /* 0x000fe400078808ff */
[----:B------:R-:W-:Y:S01]  /*2930*/  LEA.HI.X.SX32 R91, R22, R35, 0x1, P2 ;  /* 0x00000023165b7211 */ /* 0x000fe200010f0eff */
[----:B------:R-:W-:Y:S01]  /*2940*/  IMAD R22, R77, 0x4, R26 ;  /* 0x000000044d167824 */ /* 0x000fe200078e021a */
[C---:B------:R-:W-:Y:S01]  /*2950*/  LEA R88, P3, R24.reuse, R79, 0x1 ;  /* 0x0000004f18587211 */ /* 0x040fe200078608ff */
[----:B---3--:R-:W-:Y:S01]  /*2960*/  STSM.16.M88 [R58+0x4000], R111 ;  /* 0x0040006f3a007844 */ /* 0x008fe20000000000 */
[-C--:B------:R-:W-:Y:S01]  /*2970*/  LEA.HI.X.SX32 R87, R23, R35.reuse, 0x1, P4 ;  /* 0x0000002317577211 */ /* 0x080fe200020f0eff */
[----:B------:R-:W-:Y:S01]  /*2980*/  IMAD R23, R77, 0x4, R22 ;  /* 0x000000044d177824 */ /* 0x000fe200078e0216 */
[----:B------:R-:W-:Y:S01]  /*2990*/  LEA.HI.X.SX32 R89, R24, R35, 0x1, P3 ;  /* 0x0000002318597211 */ /* 0x000fe200018f0eff */
[----:B------:R-:W-:Y:S01]  /*29a0*/  BAR.SYNC.DEFER_BLOCKING 0x0 ;  /* 0x0000000000007b1d */ /* 0x000fe20000010000 */
[-C--:B------:R-:W-:Y:S01]  /*29b0*/  LEA R84, P2, R25, R79.reuse, 0x1 ;  /* 0x0000004f19547211 */ /* 0x080fe200078408ff */
[----:B------:R-:W-:Y:S01]  /*29c0*/  IMAD R24, R77, 0x4, R23 ;  /* 0x000000044d187824 */ /* 0x000fe200078e0217 */
[----:B------:R-:W-:-:S02]  /*29d0*/  LEA R82, P3, R26, R79, 0x1 ;  /* 0x0000004f1a527211 */ /* 0x000fc400078608ff */
[-C--:B------:R-:W-:Y:S02]  /*29e0*/  LEA.HI.X.SX32 R85, R25, R35.reuse, 0x1, P2 ;  /* 0x0000002319557211 */ /* 0x080fe400010f0eff */
[----:B------:R-:W-:Y:S02]  /*29f0*/  LEA.HI.X.SX32 R83, R26, R35, 0x1, P3 ;  /* 0x000000231a537211 */ /* 0x000fe400018f0eff */
[-C--:B------:R-:W-:Y:S02]  /*2a00*/  LEA R80, P2, R22, R79.reuse, 0x1 ;  /* 0x0000004f16507211 */ /* 0x080fe400078408ff */
[-C--:B------:R-:W-:Y:S02]  /*2a10*/  LEA R76, P3, R23, R79.reuse, 0x1 ;  /* 0x0000004f174c7211 */ /* 0x080fe400078608ff */
[----:B------:R-:W-:Y:S02]  /*2a20*/  LEA R78, P4, R24, R79, 0x1 ;  /* 0x0000004f184e7211 */ /* 0x000fe400078808ff */
[----:B------:R-:W-:-:S02]  /*2a30*/  LEA.HI.X.SX32 R81, R22, R35, 0x1, P2 ;  /* 0x0000002316517211 */ /* 0x000fc400010f0eff */
[-C--:B------:R-:W-:Y:S02]  /*2a40*/  LEA.HI.X.SX32 R77, R23, R35.reuse, 0x1, P3 ;  /* 0x00000023174d7211 */ /* 0x080fe400018f0eff */
[----:B------:R-:W-:Y:S02]  /*2a50*/  LEA.HI.X.SX32 R79, R24, R35, 0x1, P4 ;  /* 0x00000023184f7211 */ /* 0x000fe400020f0eff */
[----:B------:R-:W-:Y:S02]  /*2a60*/  PRMT R35, RZ, 0x7610, R35 ;  /* 0x00007610ff237816 */ /* 0x000fe40000000023 */
[----:B------:R-:W-:Y:S01]  /*2a70*/  PRMT R131, RZ, 0x7610, R131 ;  /* 0x00007610ff837816 */ /* 0x000fe20000000083 */
[----:B------:R-:W2:Y:S01]  /*2a80*/  @P0 LDG.E.U16 R123, desc[UR30][R102.64] ;  /* 0x0000001e667b0981 */ /* 0x000ea2000c1e1500 */
[----:B------:R-:W-:Y:S02]  /*2a90*/  PRMT R133, RZ, 0x7610, R133 ;  /* 0x00007610ff857816 */ /* 0x000fe40000000085 */
[----:B------:R-:W-:Y:S01]  /*2aa0*/  PRMT R120, RZ, 0x7610, R120 ;  /* 0x00007610ff787816 */ /* 0x000fe20000000078 */
[----:B------:R-:W3:Y:S01]  /*2ab0*/  @P0 LDG.E.U16 R35, desc[UR30][R106.64] ;  /* 0x0000001e6a230981 */ /* 0x000ee2000c1e1500 */
[----:B------:R-:W-:-:S02]  /*2ac0*/  PRMT R135, RZ, 0x7610, R135 ;  /* 0x00007610ff877816 */ /* 0x000fc40000000087 */
[----:B------:R-:W-:Y:S01]  /*2ad0*/  PRMT R122, RZ, 0x7610, R122 ;  /* 0x00007610ff7a7816 */ /* 0x000fe2000000007a */
[----:B------:R-:W4:Y:S01]  /*2ae0*/  @P0 LDG.E.U16 R125, desc[UR30][R98.64] ;  /* 0x0000001e627d0981 */ /* 0x000f22000c1e1500 */
[----:B------:R-:W-:Y:S02]  /*2af0*/  PRMT R124, RZ, 0x7610, R124 ;  /* 0x00007610ff7c7816 */ /* 0x000fe4000000007c */
[----:B------:R-:W-:Y:S01]  /*2b00*/  PRMT R126, RZ, 0x7610, R126 ;  /* 0x00007610ff7e7816 */ /* 0x000fe2000000007e */
[----:B------:R-:W5:Y:S01]  /*2b10*/  @P0 LDG.E.U16 R127, desc[UR30][R94.64] ;  /* 0x0000001e5e7f0981 */ /* 0x000f62000c1e1500 */
[----:B------:R-:W-:Y:S02]  /*2b20*/  PRMT R128, RZ, 0x7610, R128 ;  /* 0x00007610ff807816 */ /* 0x000fe40000000080 */
[----:B------:R-:W-:Y:S01]  /*2b30*/  PRMT R130, RZ, 0x7610, R130 ;  /* 0x00007610ff827816 */ /* 0x000fe20000000082 */
[----:B------:R-:W2:Y:S01]  /*2b40*/  @P0 LDG.E.U16 R129, desc[UR30][R90.64] ;  /* 0x0000001e5a810981 */ /* 0x000ea2000c1e1500 */
[----:B------:R-:W-:-:S02]  /*2b50*/  PRMT R132, RZ, 0x7610, R132 ;  /* 0x00007610ff847816 */ /* 0x000fc40000000084 */
[----:B------:R-:W-:Y:S01]  /*2b60*/  PRMT R134, RZ, 0x7610, R134 ;  /* 0x00007610ff867816 */ /* 0x000fe20000000086 */
[----:B------:R-:W2:Y:S04]  /*2b70*/  @P0 LDG.E.U16 R131, desc[UR30][R86.64] ;  /* 0x0000001e56830981 */ /* 0x000ea8000c1e1500 */
[----:B------:R-:W2:Y:S04]  /*2b80*/  @P0 LDG.E.U16 R133, desc[UR30][R82.64] ;  /* 0x0000001e52850981 */ /* 0x000ea8000c1e1500 */
[----:B------:R-:W2:Y:S04]  /*2b90*/  @P0 LDG.E.U16 R135, desc[UR30][R76.64] ;  /* 0x0000001e4c870981 */ /* 0x000ea8000c1e1500 */
[----:B------:R-:W2:Y:S04]  /*2ba0*/  @P0 LDG.E.U16 R120, desc[UR30][R104.64] ;  /* 0x0000001e68780981 */ /* 0x000ea8000c1e1500 */
[----:B------:R-:W2:Y:S04]  /*2bb0*/  @P0 LDG.E.U16 R122, desc[UR30][R100.64] ;  /* 0x0000001e647a0981 */ /* 0x000ea8000c1e1500 */
[----:B------:R-:W2:Y:S04]  /*2bc0*/  @P0 LDG.E.U16 R124, desc[UR30][R96.64] ;  /* 0x0000001e607c0981 */ /* 0x000ea8000c1e1500 */
[----:B------:R-:W2:Y:S04]  /*2bd0*/  @P0 LDG.E.U16 R126, desc[UR30][R92.64] ;  /* 0x0000001e5c7e0981 */ /* 0x000ea8000c1e1500 */
[----:B------:R-:W2:Y:S04]  /*2be0*/  @P0 LDG.E.U16 R128, desc[UR30][R88.64] ;  /* 0x0000001e58800981 */ /* 0x000ea8000c1e1500 */
[----:B------:R-:W4:Y:S04]  /*2bf0*/  @P0 LDG.E.U16 R130, desc[UR30][R84.64] ;  /* 0x0000001e54820981 */ /* 0x000f28000c1e1500 */
[----:B------:R-:W4:Y:S04]  /*2c00*/  @P0 LDG.E.U16 R132, desc[UR30][R80.64] ;  /* 0x0000001e50840981 */ /* 0x000f28000c1e1500 */
[----:B------:R-:W5:Y:S01]  /*2c10*/  @P0 LDG.E.U16 R134, desc[UR30][R78.64] ;  /* 0x0000001e4e860981 */ /* 0x000f62000c1e1500 */
[--C-:B------:R-:W-:Y:S01]  /*2c20*/  FADD R110, R110, -R108.reuse ;  /* 0x8000006c6e6e7221 */ /* 0x100fe20000000000 */
[--C-:B------:R-:W-:Y:S01]  /*2c30*/  FADD R113, R113, -R108.reuse ;  /* 0x8000006c71717221 */ /* 0x100fe20000000000 */
[----:B------:R-:W-:-:S02]  /*2c40*/  FADD R121, R121, -R108 ;  /* 0x8000006c79797221 */ /* 0x000fc40000000000 */
[----:B------:R-:W-:Y:S01]  /*2c50*/  FMUL R110, R110, 1.4426950216293334961 ;  /* 0x3fb8aa3b6e6e7820 */ /* 0x000fe20000400000 */
[----:B------:R-:W-:Y:S01]  /*2c60*/  FMUL R113, R113, 1.4426950216293334961 ;  /* 0x3fb8aa3b71717820 */ /* 0x000fe20000400000 */
[----:B------:R-:W-:Y:S01]  /*2c70*/  FMUL R121, R121, 1.4426950216293334961 ;  /* 0x3fb8aa3b79797820 */ /* 0x000fe20000400000 */
[----:B------:R-:W-:-:S03]  /*2c80*/  FADD R112, R112, -R108 ;  /* 0x8000006c70707221 */ /* 0x000fc60000000000 */
[----:B------:R-:W-:Y:S01]  /*2c90*/  MUFU.EX2 R110, R110 ;  /* 0x0000006e006e7308 */ /* 0x000fe20000000800 */
[----:B------:R-:W-:Y:S01]  /*2ca0*/  FMUL R112, R112, 1.4426950216293334961 ;  /* 0x3fb8aa3b70707820 */ /* 0x000fe20000400000 */
[----:B------:R-:W-:-:S06]  /*2cb0*/  FADD R59, R59, -R108 ;  /* 0x8000006c3b3b7221 */ /* 0x000fcc0000000000 */
[----:B------:R-:W0:Y:S01]  /*2cc0*/  MUFU.EX2 R113, R113 ;  /* 0x0000007100717308 */ /* 0x000e220000000800 */
[----:B------:R-:W-:Y:S01]  /*2cd0*/  FMUL R59, R59, 1.4426950216293334961 ;  /* 0x3fb8aa3b3b3b7820 */ /* 0x000fe20000400000 */
[----:B------:R-:W-:-:S06]  /*2ce0*/  FADD R116, R116, -R108 ;  /* 0x8000006c74747221 */ /* 0x000fcc0000000000 */
[----:B------:R-:W1:Y:S01]  /*2cf0*/  MUFU.EX2 R121, R121 ;  /* 0x0000007900797308 */ /* 0x000e620000000800 */
[--C-:B------:R-:W-:Y:S01]  /*2d00*/  FADD R117, R117, -R108.reuse ;  /* 0x8000006c75757221 */ /* 0x100fe20000000000 */
[----:B------:R-:W-:Y:S01]  /*2d10*/  FMUL R116, R116, 1.4426950216293334961 ;  /* 0x3fb8aa3b74747820 */ /* 0x000fe20000400000 */
[----:B------:R-:W-:-:S05]  /*2d20*/  FADD R31, R31, -R108 ;  /* 0x8000006c1f1f7221 */ /* 0x000fca0000000000 */
[----:B------:R-:W1:Y:S01]  /*2d30*/  MUFU.EX2 R112, R112 ;  /* 0x0000007000707308 */ /* 0x000e620000000800 */
[----:B------:R-:W-:Y:S01]  /*2d40*/  FMUL R117, R117, 1.4426950216293334961 ;  /* 0x3fb8aa3b75757820 */ /* 0x000fe20000400000 */
[----:B------:R-:W-:Y:S01]  /*2d50*/  FMUL R31, R31, 1.4426950216293334961 ;  /* 0x3fb8aa3b1f1f7820 */ /* 0x000fe20000400000 */
[----:B0-----:R-:W-:-:S05]  /*2d60*/  FADD R28, R110, R113 ;  /* 0x000000716e1c7221 */ /* 0x001fca0000000000 */
[----:B------:R-:W0:Y:S01]  /*2d70*/  MUFU.EX2 R22, R59 ;  /* 0x0000003b00167308 */ /* 0x000e220000000800 */
[--C-:B------:R-:W-:Y:S01]  /*2d80*/  FADD R118, R118, -R108.reuse ;  /* 0x8000006c76767221 */ /* 0x100fe20000000000 */
[----:B------:R-:W-:-:S06]  /*2d90*/  FADD R14, R14, -R108 ;  /* 0x8000006c0e0e7221 */ /* 0x000fcc0000000000 */
[----:B------:R-:W0:Y:S01]  /*2da0*/  MUFU.EX2 R23, R116 ;  /* 0x0000007400177308 */ /* 0x000e220000000800 */
[----:B------:R-:W-:Y:S01]  /*2db0*/  FMUL R118, R118, 1.4426950216293334961 ;  /* 0x3fb8aa3b76767820 */ /* 0x000fe20000400000 */
[----:B------:R-:W-:Y:S01]  /*2dc0*/  FADD R12, R12, -R108 ;  /* 0x8000006c0c0c7221 */ /* 0x000fe20000000000 */
[----:B------:R-:W-:-:S05]  /*2dd0*/  FMUL R14, R14, 1.4426950216293334961 ;  /* 0x3fb8aa3b0e0e7820 */ /* 0x000fca0000400000 */
[----:B------:R-:W0:Y:S01]  /*2de0*/  MUFU.EX2 R117, R117 ;  /* 0x0000007500757308 */ /* 0x000e220000000800 */
[----:B------:R-:W-:-:S07]  /*2df0*/  FADD R115, R115, -R108 ;  /* 0x8000006c73737221 */ /* 0x000fce0000000000 */
[----:B------:R1:W0:Y:S01]  /*2e00*/  MUFU.EX2 R24, R31 ;  /* 0x0000001f00187308 */ /* 0x0002220000000800 */
[----:B------:R-:W-:Y:S01]  /*2e10*/  FMUL R12, R12, 1.4426950216293334961 ;  /* 0x3fb8aa3b0c0c7820 */ /* 0x000fe20000400000 */
[----:B------:R-:W-:Y:S01]  /*2e20*/  FADD R21, R21, -R108 ;  /* 0x8000006c15157221 */ /* 0x000fe20000000000 */
[----:B-1----:R-:W-:-:S05]  /*2e30*/  FADD R31, R121, R28 ;  /* 0x0000001c791f7221 */ /* 0x002fca0000000000 */
[----:B------:R-:W1:Y:S01]  /*2e40*/  MUFU.EX2 R118, R118 ;  /* 0x0000007600767308 */ /* 0x000e620000000800 */
[----:B------:R-:W-:Y:S01]  /*2e50*/  FADD R31, R112, R31 ;  /* 0x0000001f701f7221 */ /* 0x000fe20000000000 */
[----:B------:R-:W-:Y:S01]  /*2e60*/  FMUL R115, R115, 1.4426950216293334961 ;  /* 0x3fb8aa3b73737820 */ /* 0x000fe20000400000 */
[----:B------:R-:W-:-:S05]  /*2e70*/  FADD R114, R114, -R108 ;  /* 0x8000006c72727221 */ /* 0x000fca0000000000 */
[----:B------:R0:W-:Y:S01]  /*2e80*/  MUFU.EX2 R27, R14 ;  /* 0x0000000e001b7308 */ /* 0x0001e20000000800 */
[----:B------:R-:W-:Y:S01]  /*2e90*/  FMUL R21, R21, 1.4426950216293334961 ;  /* 0x3fb8aa3b15157820 */ /* 0x000fe20000400000 */
[----:B------:R-:W-:Y:S01]  /*2ea0*/  FMUL R114, R114, 1.4426950216293334961 ;  /* 0x3fb8aa3b72727820 */ /* 0x000fe20000400000 */
[----:B------:R-:W-:Y:S01]  /*2eb0*/  FADD R119, R119, -R108 ;  /* 0x8000006c77777221 */ /* 0x000fe20000000000 */
[----:B0-----:R-:W-:-:S04]  /*2ec0*/  FADD R14, R22, R31 ;  /* 0x0000001f160e7221 */ /* 0x001fc80000000000 */
[----:B------:R-:W0:Y:S01]  /*2ed0*/  MUFU.EX2 R25, R12 ;  /* 0x0000000c00197308 */ /* 0x000e220000000800 */
[----:B------:R-:W-:Y:S01]  /*2ee0*/  FADD R14, R23, R14 ;  /* 0x0000000e170e7221 */ /* 0x000fe20000000000 */
[----:B------:R-:W-:-:S06]  /*2ef0*/  FMUL R119, R119, 1.4426950216293334961 ;  /* 0x3fb8aa3b77777820 */ /* 0x000fcc0000400000 */
[----:B------:R-:W0:Y:S01]  /*2f00*/  MUFU.EX2 R115, R115 ;  /* 0x0000007300737308 */ /* 0x000e220000000800 */
[--C-:B------:R-:W-:Y:S01]  /*2f10*/  FADD R17, R17, -R108.reuse ;  /* 0x8000006c11117221 */ /* 0x100fe20000000000 */
[----:B------:R-:W-:-:S06]  /*2f20*/  FADD R18, R18, -R108 ;  /* 0x8000006c12127221 */ /* 0x000fcc0000000000 */
[----:B------:R0:W-:Y:S01]  /*2f30*/  MUFU.EX2 R26, R21 ;  /* 0x00000015001a7308 */ /* 0x0001e20000000800 */
[----:B------:R-:W-:Y:S01]  /*2f40*/  FMUL R17, R17, 1.4426950216293334961 ;  /* 0x3fb8aa3b11117820 */ /* 0x000fe20000400000 */
[----:B0-----:R-:W-:-:S06]  /*2f50*/  FADD R21, R117, R14 ;  /* 0x0000000e75157221 */ /* 0x001fcc0000000000 */
[----:B------:R-:W0:Y:S01]  /*2f60*/  MUFU.EX2 R114, R114 ;  /* 0x0000007200727308 */ /* 0x000e220000000800 */
[----:B------:R-:W-:Y:S01]  /*2f70*/  FADD R21, R24, R21 ;  /* 0x0000001518157221 */ /* 0x000fe20000000000 */
[----:B------:R-:W-:-:S03]  /*2f80*/  FMUL R18, R18, 1.4426950216293334961 ;  /* 0x3fb8aa3b12127820 */ /* 0x000fc60000400000 */
[----:B-1----:R-:W-:-:S03]  /*2f90*/  FADD R14, R118, R21 ;  /* 0x00000015760e7221 */ /* 0x002fc60000000000 */
[----:B------:R-:W1:Y:S01]  /*2fa0*/  MUFU.EX2 R119, R119 ;  /* 0x0000007700777308 */ /* 0x000e620000000800 */
[--C-:B------:R-:W-:Y:S01]  /*2fb0*/  FADD R10, R10, -R108.reuse ;  /* 0x8000006c0a0a7221 */ /* 0x100fe20000000000 */
[----:B------:R-:W-:Y:S01]  /*2fc0*/  FADD R19, R19, -R108 ;  /* 0x8000006c13137221 */ /* 0x000fe20000000000 */
[----:B------:R-:W-:-:S05]  /*2fd0*/  FADD R14, R25, R14 ;  /* 0x0000000e190e7221 */ /* 0x000fca0000000000 */
[----:B------:R-:W0:Y:S01]  /*2fe0*/  MUFU.EX2 R12, R17 ;  /* 0x00000011000c7308 */ /* 0x000e220000000800 */
[----:B------:R-:W-:Y:S01]  /*2ff0*/  FMUL R10, R10, 1.4426950216293334961 ;  /* 0x3fb8aa3b0a0a7820 */ /* 0x000fe20000400000 */
[----:B------:R-:W-:Y:S01]  /*3000*/  FADD R31, R115, R14 ;  /* 0x0000000e731f7221 */ /* 0x000fe20000000000 */
[----:B------:R-:W-:-:S05]  /*3010*/  FMUL R19, R19, 1.4426950216293334961 ;  /* 0x3fb8aa3b13137820 */ /* 0x000fca0000400000 */
[----:B------:R-:W0:Y:S01]  /*3020*/  MUFU.EX2 R18, R18 ;  /* 0x0000001200127308 */ /* 0x000e220000000800 */
[----:B------:R-:W-:-:S07]  /*3030*/  FADD R16, R16, -R108 ;  /* 0x8000006c10107221 */ /* 0x000fce0000000000 */
[----:B------:R0:W-:Y:S01]  /*3040*/  MUFU.EX2 R28, R10 ;  /* 0x0000000a001c7308 */ /* 0x0001e20000000800 */
[----:B------:R-:W-:Y:S01]  /*3050*/  FMUL R16, R16, 1.4426950216293334961 ;  /* 0x3fb8aa3b10107820 */ /* 0x000fe20000400000 */
[----:B------:R-:W-:Y:S01]  /*3060*/  FADD R20, R20, -R108 ;  /* 0x8000006c14147221 */ /* 0x000fe20000000000 */
[----:B0-----:R-:W-:-:S05]  /*3070*/  FADD R10, R114, R31 ;  /* 0x0000001f720a7221 */ /* 0x001fca0000000000 */
[----:B------:R-:W0:Y:S01]  /*3080*/  MUFU.EX2 R19, R19 ;  /* 0x0000001300137308 */ /* 0x000e220000000800 */
[----:B-1----:R-:W-:Y:S01]  /*3090*/  FADD R33, R119, R10 ;  /* 0x0000000a77217221 */ /* 0x002fe20000000000 */
[----:B------:R-:W-:-:S03]  /*30a0*/  FADD R15, R15, -R108 ;  /* 0x8000006c0f0f7221 */ /* 0x000fc60000000000 */
[----:B------:R-:W-:-:S03]  /*30b0*/  FADD R33, R12, R33 ;  /* 0x000000210c217221 */ /* 0x000fc60000000000 */
[----:B------:R-:W1:Y:S01]  /*30c0*/  MUFU.EX2 R16, R16 ;  /* 0x0000001000107308 */ /* 0x000e620000000800 */
[----:B------:R-:W-:Y:S01]  /*30d0*/  FMUL R20, R20, 1.4426950216293334961 ;  /* 0x3fb8aa3b14147820 */ /* 0x000fe20000400000 */
[----:B------:R-:W-:Y:S01]  /*30e0*/  FADD R11, R11, -R108 ;  /* 0x8000006c0b0b7221 */ /* 0x000fe20000000000 */
[----:B------:R-:W-:Y:S01]  /*30f0*/  FADD R10, R18, R33 ;  /* 0x00000021120a7221 */ /* 0x000fe20000000000 */
[----:B------:R-:W-:Y:S02]  /*3100*/  FMUL R15, R15, 1.4426950216293334961 ;  /* 0x3fb8aa3b0f0f7820 */ /* 0x000fe40000400000 */
[----:B------:R-:W-:Y:S01]  /*3110*/  FMUL R11, R11, 1.4426950216293334961 ;  /* 0x3fb8aa3b0b0b7820 */ /* 0x000fe20000400000 */
[----:B------:R-:W-:Y:S01]  /*3120*/  FADD R10, R27, R10 ;  /* 0x0000000a1b0a7221 */ /* 0x000fe20000000000 */
[----:B------:R-:W0:Y:S01]  /*3130*/  MUFU.EX2 R17, R20 ;  /* 0x0000001400117308 */ /* 0x000e220000000800 */
[--C-:B------:R-:W-:Y:S01]  /*3140*/  FADD R13, R13, -R108.reuse ;  /* 0x8000006c0d0d7221 */ /* 0x100fe20000000000 */
[----:B------:R-:W-:-:S06]  /*3150*/  FADD R8, R8, -R108 ;  /* 0x8000006c08087221 */ /* 0x000fcc0000000000 */
[----:B------:R-:W0:Y:S01]  /*3160*/  MUFU.EX2 R15, R15 ;  /* 0x0000000f000f7308 */ /* 0x000e220000000800 */
[----:B------:R-:W-:Y:S01]  /*3170*/  FMUL R13, R13, 1.4426950216293334961 ;  /* 0x3fb8aa3b0d0d7820 */ /* 0x000fe20000400000 */
[----:B------:R-:W-:-:S06]  /*3180*/  FMUL R8, R8, 1.4426950216293334961 ;  /* 0x3fb8aa3b08087820 */ /* 0x000fcc0000400000 */
[----:B------:R0:W-:Y:S01]  /*3190*/  MUFU.EX2 R31, R11 ;  /* 0x0000000b001f7308 */ /* 0x0001e20000000800 */
[----:B------:R-:W-:Y:S01]  /*31a0*/  LOP3.LUT R59, R32, 0x1f0, RZ, 0xc0, !PT ;  /* 0x000001f0203b7812 */ /* 0x000fe200078ec0ff */
[--C-:B------:R-:W-:Y:S01]  /*31b0*/  FADD R29, R29, -R108.reuse ;  /* 0x8000006c1d1d7221 */ /* 0x100fe20000000000 */
[----:B------:R-:W-:-:S03]  /*31c0*/  FADD R30, R30, -R108 ;  /* 0x8000006c1e1e7221 */ /* 0x000fc60000000000 */
[----:B------:R-:W2:Y:S01]  /*31d0*/  LDSM.16.M88 R116, [R59+UR8+0x4000] ;  /* 0x004000083b74783b */ /* 0x000ea20008000000 */
[----:B0-----:R-:W-:Y:S01]  /*31e0*/  FADD R11, R19, R10 ;  /* 0x0000000a130b7221 */ /* 0x001fe20000000000 */
[----:B------:R-:W0:Y:S01]  /*31f0*/  MUFU.EX2 R20, R13 ;  /* 0x0000000d00147308 */ /* 0x000e220000000800 */
[----:B------:R-:W-:Y:S02]  /*3200*/  BAR.SYNC.DEFER_BLOCKING 0x0 ;  /* 0x0000000000007b1d */ /* 0x000fe40000010000 */
[----:B------:R-:W-:-:S05]  /*3210*/  FADD R11, R26, R11 ;  /* 0x0000000b1a0b7221 */ /* 0x000fca0000000000 */
[----:B------:R1:W0:Y:S01]  /*3220*/  MUFU.EX2 R21, R8 ;  /* 0x0000000800157308 */ /* 0x0002220000000800 */
[----:B------:R-:W-:Y:S01]  /*3230*/  FMUL R29, R29, 1.4426950216293334961 ;  /* 0x3fb8aa3b1d1d7820 */ /* 0x000fe20000400000 */
[----:B-1----:R-:W-:-:S04]  /*3240*/  FADD R8, R16, R11 ;  /* 0x0000000b10087221 */ /* 0x002fc80000000000 */
[----:B------:R-:W-:Y:S01]  /*3250*/  FADD R8, R17, R8 ;  /* 0x0000000811087221 */ /* 0x000fe20000000000 */
[----:B------:R-:W-:-:S03]  /*3260*/  FMUL R30, R30, 1.4426950216293334961 ;  /* 0x3fb8aa3b1e1e7820 */ /* 0x000fc60000400000 */
[----:B------:R-:W-:Y:S01]  /*3270*/  FADD R11, R15, R8 ;  /* 0x000000080f0b7221 */ /* 0x000fe20000000000 */
[----:B------:R-:W1:Y:S01]  /*3280*/  MUFU.EX2 R32, R29 ;  /* 0x0000001d00207308 */ /* 0x000e620000000800 */
[--C-:B------:R-:W-:Y:S02]  /*3290*/  FADD R5, R5, -R108.reuse ;  /* 0x8000006c05057221 */ /* 0x100fe40000000000 */
[----:B------:R-:W-:Y:S01]  /*32a0*/  FADD R11, R28, R11 ;  /* 0x0000000b1c0b7221 */ /* 0x000fe20000000000 */
[--C-:B------:R-:W-:Y:S01]  /*32b0*/  FADD R6, R6, -R108.reuse ;  /* 0x8000006c06067221 */ /* 0x100fe20000000000 */
[----:B------:R-:W-:Y:S02]  /*32c0*/  FMUL R5, R5, 1.4426950216293334961 ;  /* 0x3fb8aa3b05057820 */ /* 0x000fe40000400000 */
[----:B0-----:R-:W-:Y:S01]  /*32d0*/  FADD R8, R20, R11 ;  /* 0x0000000b14087221 */ /* 0x001fe20000000000 */
[----:B------:R-:W0:Y:S01]  /*32e0*/  MUFU.EX2 R30, R30 ;  /* 0x0000001e001e7308 */ /* 0x000e220000000800 */
[----:B------:R-:W-:Y:S01]  /*32f0*/  FMUL R6, R6, 1.4426950216293334961 ;  /* 0x3fb8aa3b06067820 */ /* 0x000fe20000400000 */
[----:B------:R-:W-:Y:S01]  /*3300*/  FADD R4, R4, -R108 ;  /* 0x8000006c04047221 */ /* 0x000fe20000000000 */
[----:B------:R-:W-:Y:S01]  /*3310*/  FADD R8, R21, R8 ;  /* 0x0000000815087221 */ /* 0x000fe20000000000 */
[----:B------:R-:W-:-:S04]  /*3320*/  FADD R9, R9, -R108 ;  /* 0x8000006c09097221 */ /* 0x000fc80000000000 */
[----:B------:R0:W2:Y:S01]  /*3330*/  MUFU.EX2 R29, R5 ;  /* 0x00000005001d7308 */ /* 0x0000a20000000800 */
[----:B------:R-:W-:Y:S01]  /*3340*/  FMUL R4, R4, 1.4426950216293334961 ;  /* 0x3fb8aa3b04047820 */ /* 0x000fe20000400000 */
[----:B------:R-:W-:Y:S01]  /*3350*/  FMUL R9, R9, 1.4426950216293334961 ;  /* 0x3fb8aa3b09097820 */ /* 0x000fe20000400000 */
[----:B------:R-:W-:-:S05]  /*3360*/  FADD R7, R7, -R108 ;  /* 0x8000006c07077221 */ /* 0x000fca0000000000 */
[----:B------:R1:W2:Y:S01]  /*3370*/  MUFU.EX2 R33, R6 ;  /* 0x0000000600217308 */ /* 0x0002a20000000800 */
[----:B0-----:R-:W-:Y:S01]  /*3380*/  FADD R5, R31, R8 ;  /* 0x000000081f057221 */ /* 0x001fe20000000000 */
[----:B---3--:R0:W-:Y:S03]  /*3390*/  STS.U16 [R54+UR8+0x4000], R35 ;  /* 0x0040002336007988 */ /* 0x0081e60008000408 */
[----:B-1----:R-:W-:-:S03]  /*33a0*/  FADD R5, R32, R5 ;  /* 0x0000000520057221 */ /* 0x002fc60000000000 */
[----:B------:R-:W1:Y:S01]  /*33b0*/  MUFU.EX2 R34, R4 ;  /* 0x0000000400227308 */ /* 0x000e620000000800 */
[----:B------:R-:W-:Y:S01]  /*33c0*/  FMUL R14, R7, 1.4426950216293334961 ;  /* 0x3fb8aa3b070e7820 */ /* 0x000fe20000400000 */
[----:B------:R-:W-:Y:S01]  /*33d0*/  FADD R8, R30, R5 ;  /* 0x000000051e087221 */ /* 0x000fe20000000000 */
[----:B------:R-:W-:-:S05]  /*33e0*/  F2FP.BF16.F32.PACK_AB R6, R23, R22 ;  /* 0x000000161706723e */ /* 0x000fca00000010ff */
[----:B0-----:R-:W0:Y:S01]  /*33f0*/  MUFU.EX2 R35, R9 ;  /* 0x0000000900237308 */ /* 0x001e220000000800 */
[----:B--2---:R-:W-:Y:S01]  /*3400*/  FADD R10, R29, R8 ;  /* 0x000000081d0a7221 */ /* 0x004fe20000000000 */
[----:B------:R2:W-:Y:S06]  /*3410*/  STS.U16 [R54+UR8+0x4400], R123 ;  /* 0x0044007b36007988 */ /* 0x0005ec0008000408 */
[----:B------:R-:W3:Y:S01]  /*3420*/  MUFU.EX2 R22, R14 ;  /* 0x0000000e00167308 */ /* 0x000ee20000000800 */
[----:B----4-:R2:W-:Y:S01]  /*3430*/  STS.U16 [R54+UR8+0x4800], R125 ;  /* 0x0048007d36007988 */ /* 0x0105e20008000408 */
[----:B------:R-:W-:-:S03]  /*3440*/  FADD R13, R33, R10 ;  /* 0x0000000a210d7221 */ /* 0x000fc60000000000 */
[----:B-----5:R2:W-:Y:S04]  /*3450*/  STS.U16 [R54+UR8+0x4c00], R127 ;  /* 0x004c007f36007988 */ /* 0x0205e80008000408 */
[----:B------:R2:W-:Y:S04]  /*3460*/  STS.U16 [R54+UR8+0x5000], R129 ;  /* 0x0050008136007988 */ /* 0x0005e80008000408 */
[----:B------:R2:W-:Y:S04]  /*3470*/  STS.U16 [R54+UR8+0x5400], R131 ;  /* 0x0054008336007988 */ /* 0x0005e80008000408 */
[----:B------:R2:W-:Y:S04]  /*3480*/  STS.U16 [R54+UR8+0x5800], R133 ;  /* 0x0058008536007988 */ /* 0x0005e80008000408 */
[----:B------:R2:W-:Y:S01]  /*3490*/  STS.U16 [R54+UR8+0x5c00], R135 ;  /* 0x005c008736007988 */ /* 0x0005e20008000408 */
[----:B------:R-:W-:-:S03]  /*34a0*/  F2FP.BF16.F32.PACK_AB R11, R27, R18 ;  /* 0x000000121b0b723e */ /* 0x000fc600000010ff */
        /* <DEDUP_REMOVED lines=8> */
[----:B-1----:R-:W-:Y:S01]  /*3530*/  FADD R18, R34, R13 ;  /* 0x0000000d22127221 */ /* 0x002fe20000000000 */
[----:B------:R-:W-:Y:S01]  /*3540*/  F2FP.BF16.F32.PACK_AB R13, R17, R16 ;  /* 0x00000010110d723e */ /* 0x000fe200000010ff */
[----:B------:R-:W-:-:S02]  /*3550*/  UIADD3 UR13, UPT, UPT, UR9, 0x80, URZ ;  /* 0x00000080090d7890 */ /* 0x000fc4000fffe0ff */
[----:B0-----:R-:W-:Y:S01]  /*3560*/  FADD R17, R35, R18 ;  /* 0x0000001223117221 */ /* 0x001fe20000000000 */
[----:B------:R-:W-:Y:S01]  /*3570*/  F2FP.BF16.F32.PACK_AB R4, R113, R110 ;  /* 0x0000006e7104723e */ /* 0x000fe200000010ff */
[----:B------:R-:W-:Y:S02]  /*3580*/  UIADD3 UR18, UPT, UPT, UR18, UR13, URZ ;  /* 0x0000000d12127290 */ /* 0x000fe4000fffe0ff */
[----:B---3--:R-:W-:Y:S01]  /*3590*/  FADD R110, R22, R17 ;  /* 0x00000011166e7221 */ /* 0x008fe20000000000 */
[----:B------:R-:W-:Y:S01]  /*35a0*/  F2FP.BF16.F32.PACK_AB R10, R12, R119 ;  /* 0x000000770c0a723e */ /* 0x000fe200000010ff */
[----:B------:R-:W-:Y:S01]  /*35b0*/  ULEA UR18, UR19, UR18, 0x12 ;  /* 0x0000001213127291 */ /* 0x000fe2000f8e90ff */
[----:B------:R-:W-:Y:S02]  /*35c0*/  F2FP.BF16.F32.PACK_AB R12, R26, R19 ;  /* 0x000000131a0c723e */ /* 0x000fe400000010ff */
[----:B------:R2:W0:Y:S01]  /*35d0*/  SHFL.BFLY PT, R113, R110, 0x10, 0x1f ;  /* 0x0e001f006e717f89 */ /* 0x00042200000e0000 */
[----:B------:R-:W-:-:S02]  /*35e0*/  F2FP.BF16.F32.PACK_AB R14, R28, R15 ;  /* 0x0000000f1c0e723e */ /* 0x000fc400000010ff */
[----:B------:R-:W-:Y:S02]  /*35f0*/  F2FP.BF16.F32.PACK_AB R5, R112, R121 ;  /* 0x000000797005723e */ /* 0x000fe400000010ff */
[----:B------:R-:W-:Y:S02]  /*3600*/  F2FP.BF16.F32.PACK_AB R7, R24, R117 ;  /* 0x000000751807723e */ /* 0x000fe400000010ff */
[----:B------:R-:W-:Y:S02]  /*3610*/  F2FP.BF16.F32.PACK_AB R8, R25, R118 ;  /* 0x000000761908723e */ /* 0x000fe400000010ff */
[----:B------:R-:W-:Y:S02]  /*3620*/  F2FP.BF16.F32.PACK_AB R9, R114, R115 ;  /* 0x000000737209723e */ /* 0x000fe400000010ff */
[----:B------:R-:W-:Y:S02]  /*3630*/  F2FP.BF16.F32.PACK_AB R15, R21, R20 ;  /* 0x00000014150f723e */ /* 0x000fe400000010ff */
[----:B------:R-:W-:-:S02]  /*3640*/  F2FP.BF16.F32.PACK_AB R16, R32, R31 ;  /* 0x0000001f2010723e */ /* 0x000fc400000010ff */
[----:B------:R-:W-:Y:S02]  /*3650*/  F2FP.BF16.F32.PACK_AB R17, R29, R30 ;  /* 0x0000001e1d11723e */ /* 0x000fe400000010ff */
[----:B------:R-:W-:Y:S02]  /*3660*/  F2FP.BF16.F32.PACK_AB R18, R34, R33 ;  /* 0x000000212212723e */ /* 0x000fe400000010ff */
[----:B------:R-:W-:Y:S01]  /*3670*/  F2FP.BF16.F32.PACK_AB R19, R22, R35 ;  /* 0x000000231613723e */ /* 0x000fe200000010ff */
[----:B--2---:R-:W-:Y:S06]  /*3680*/  @!P0 BRA `(.L_x_9) ;  /* 0x0000000000088947 */ /* 0x004fec0003800000 */
[----:B------:R1:W-:Y:S01]  /*3690*/  STTM.16dp32bit_t0_t15.x16 tmem[UR18], R4 ;  /* 0x00000004000079ed */ /* 0x0003e20008a00012 */
[----:B------:R1:W-:Y:S02]  /*36a0*/  STTM.16dp32bit_t16_t31.x16 tmem[UR18+0x10], R4 ;  /* 0x00001004000079ed */ /* 0x0003e40008a20012 */
.L_x_9:
[----:B------:R-:W2:Y:S02]  /*36b0*/  FENCE.VIEW.ASYNC.T ;  /* 0x00000000000073c6 */ /* 0x000ea40000000200 */
[----:B--2---:R-:W-:Y:S06]  /*36c0*/  BAR.SYNC.DEFER_BLOCKING 0x0 ;  /* 0x0000000000007b1d */ /* 0x004fec0000010000 */
[----:B-1----:R-:W1:Y:S01]  /*36d0*/  LDTM.x32 R4, tmem[UR12] ;  /* 0x0000000c000479ee */ /* 0x002e6200082c0000 */
[----:B------:R-:W-:Y:S01]  /*36e0*/  NOP ;  /* 0x0000000000007918 */ /* 0x000fe20000000000 */
[----:B------:R-:W-:Y:S05]  /*36f0*/  @!P0 BRA `(.L_x_10) ;  /* 0x0000000000848947 */ /* 0x000fea0003800000 */
[C---:B-1----:R-:W-:Y:S01]  /*3700*/  FMUL R4, R116.reuse, R4 ;  /* 0x0000000474047220 */ /* 0x042fe20000400000 */
[C---:B------:R-:W-:Y:S01]  /*3710*/  FMUL R5, R116.reuse, R5 ;  /* 0x0000000574057220 */ /* 0x040fe20000400000 */
        /* <DEDUP_REMOVED lines=29> */
[----:B------:R-:W-:-:S04]  /*38f0*/  FMUL R35, R116, R35 ;  /* 0x0000002374237220 */ /* 0x000fc80000400000 */
[----:B------:R2:W-:Y:S03]  /*3900*/  STTM.x32 tmem[UR12], R4 ;  /* 0x00000004000079ed */ /* 0x0005e600082c000c */
.L_x_10:
[----:B-1----:R-:W1:Y:S02]  /*3910*/  FENCE.VIEW.ASYNC.T ;  /* 0x00000000000073c6 */ /* 0x002e640000000200 */
[----:B-1----:R-:W-:Y:S01]  /*3920*/  BAR.SYNC.DEFER_BLOCKING 0x0 ;  /* 0x0000000000007b1d */ /* 0x002fe20000010000 */
[----:B0-----:R-:W-:Y:S01]  /*3930*/  FADD R110, R110, R113 ;  /* 0x000000716e6e7221 */ /* 0x001fe20000000000 */
[----:B------:R-:W-:Y:S01]  /*3940*/  UIADD3 UR21, UPT, UPT, UR8, 0xa000, URZ ;  /* 0x0000a00008157890 */ /* 0x000fe2000fffe0ff */
[----:B------:R-:W-:Y:S02]  /*3950*/  FSEL R113, R108, -INF , P0 ;  /* 0xff8000006c717808 */ /* 0x000fe40000000000 */
[----:B------:R-:W-:-:S05]  /*3960*/  FADD R110, R111, R110 ;  /* 0x0000006e6f6e7221 */ /* 0x000fca0000000000 */
[----:B------:R-:W-:Y:S01]  /*3970*/  FSEL R108, R110, 1, P0 ;  /* 0x3f8000006e6c7808 */ /* 0x000fe20000000000 */
[----:B------:R0:W-:Y:S06]  /*3980*/  MEMBAR.ALL.CTA ;  /* 0x0000000000007992 */ /* 0x0001ec0000008000 */
[----:B0-----:R-:W0:Y:S02]  /*3990*/  FENCE.VIEW.ASYNC.S ;  /* 0x00000000000073c6 */ /* 0x001e240000000000 */
[----:B0-----:R-:W-:Y:S06]  /*39a0*/  BAR.SYNC.DEFER_BLOCKING 0x0 ;  /* 0x0000000000007b1d */ /* 0x001fec0000010000 */
[----:B------:R-:W-:Y:S05]  /*39b0*/  @!P1 BRA `(.L_x_11) ;  /* 0x0000000000909947 */ /* 0x000fea0003800000 */
[----:B------:R-:W-:Y:S01]  /*39c0*/  UIADD3 UR4, UPT, UPT, UR8, 0x4000, URZ ;  /* 0x0000400008047890 */ /* 0x000fe2000fffe0ff */
[----:B------:R-:W-:Y:S01]  /*39d0*/  BSSY.RECONVERGENT B0, `(.L_x_12) ;  /* 0x0000021000007945 */ /* 0x000fe20003800200 */
[----:B------:R-:W-:Y:S02]  /*39e0*/  ELECT P0, URZ, PT ;  /* 0x0000000000ff782f */ /* 0x000fe40003800000 */
[----:B------:R-:W-:Y:S02]  /*39f0*/  USHF.R.U32.HI UR14, URZ, 0x4, UR4 ;  /* 0x00000004ff0e7899 */ /* 0x000fe40008011604 */
[----:B------:R-:W-:Y:S02]  /*3a00*/  UIADD3 UR5, UPT, UPT, UR9, 0x88, URZ ;  /* 0x0000008809057890 */ /* 0x000fe4000fffe0ff */
[----:B------:R-:W-:Y:S01]  /*3a10*/  USGXT.U32 UR14, UR14, 0xe ;  /* 0x0000000e0e0e789a */ /* 0x000fe20008000000 */
[----:B------:R-:W-:Y:S01]  /*3a20*/  UMOV UR4, URZ ;  /* 0x000000ff00047c82 */ /* 0x000fe20008000000 */
[----:B------:R-:W-:-:S02]  /*3a30*/  UIADD3 UR16, UPT, UPT, UR9, 0x90, URZ ;  /* 0x0000009009107890 */ /* 0x000fc4000fffe0ff */
[----:B------:R-:W-:Y:S01]  /*3a40*/  UIADD3 UR26, UP1, UPT, UR14, 0x2, URZ ;  /* 0x000000020e1a7890 */ /* 0x000fe2000ff3e0ff */
[----:B------:R-:W-:Y:S01]  /*3a50*/  UMOV UR24, 0x0 ;  /* 0x0000000000187882 */ /* 0x000fe20000000000 */
[----:B------:R-:W-:Y:S02]  /*3a60*/  UMOV UR25, 0x8100490 ;  /* 0x0810049000197882 */ /* 0x000fe40000000000 */
[----:B------:R-:W-:Y:S02]  /*3a70*/  UIADD3.X UR27, UPT, UPT, UR4, 0x40004040, URZ, UP1, !UPT ;  /* 0x40004040041b7890 */ /* 0x000fe40008ffe4ff */
[----:B------:R-:W-:Y:S02]  /*3a80*/  UIADD3 UR32, UP1, UPT, UR26, 0x2, URZ ;  /* 0x000000021a207890 */ /* 0x000fe4000ff3e0ff */
[----:B------:R-:W-:Y:S02]  /*3a90*/  UIADD3 UR36, UP2, UPT, UR26, 0x4, URZ ;  /* 0x000000041a247890 */ /* 0x000fe4000ff5e0ff */
[----:B------:R-:W-:-:S02]  /*3aa0*/  UIADD3.X UR33, UPT, UPT, UR27, URZ, URZ, UP1, !UPT ;  /* 0x000000ff1b217290 */ /* 0x000fc40008ffe4ff */
[----:B------:R-:W-:Y:S02]  /*3ab0*/  UIADD3 UR4, UPT, UPT, UR9, 0x98, URZ ;  /* 0x0000009809047890 */ /* 0x000fe4000fffe0ff */
[----:B------:R-:W-:Y:S01]  /*3ac0*/  UIADD3.X UR37, UPT, UPT, UR27, URZ, URZ, UP2, !UPT ;  /* 0x000000ff1b257290 */ /* 0x000fe200097fe4ff */
[----:B------:R-:W-:Y:S01]  /*3ad0*/  UMOV UR15, 0x40004040 ;  /* 0x40004040000f7882 */ /* 0x000fe20000000000 */
[----:B------:R-:W-:Y:S01]  /*3ae0*/  UMOV UR28, 0x0 ;  /* 0x00000000001c7882 */ /* 0x000fe20000000000 */
[----:B------:R-:W-:Y:S01]  /*3af0*/  UMOV UR29, 0x8100490 ;  /* 0x08100490001d7882 */ /* 0x000fe20000000000 */
[----:B------:R-:W-:Y:S01]  /*3b00*/  UMOV UR34, 0x0 ;  /* 0x0000000000227882 */ /* 0x000fe20000000000 */
[----:B------:R-:W-:Y:S01]  /*3b10*/  UMOV UR35, 0x8100490 ;  /* 0x0810049000237882 */ /* 0x000fe20000000000 */
[----:B------:R0:W-:Y:S01]  /*3b20*/  UTCHMMA tmem[UR13], gdesc[UR14], tmem[UR9], tmem[UR24], idesc[UR25], UPT ;  /* 0x00ff180e0d0079ea */ /* 0x0001e2000b800009 */
[----:B------:R-:W-:Y:S01]  /*3b30*/  UMOV UR38, 0x0 ;  /* 0x0000000000267882 */ /* 0x000fe20000000000 */
[----:B------:R-:W-:Y:S01]  /*3b40*/  UMOV UR39, 0x8100490 ;  /* 0x0810049000277882 */ /* 0x000fe20000000000 */
[----:B------:R0:W-:Y:S01]  /*3b50*/  UTCHMMA tmem[UR5], gdesc[UR26], tmem[UR9], tmem[UR28], idesc[UR29], UPT ;  /* 0x00ff1c1a050079ea */ /* 0x0001e2000b800009 */
[----:B------:R0:W-:Y:S01]  /*3b60*/  UTCHMMA tmem[UR16], gdesc[UR32], tmem[UR9], tmem[UR34], idesc[UR35], UPT ;  /* 0x00ff2220100079ea */ /* 0x0001e2000b800009 */
[----:B------:R0:W-:Y:S01]  /*3b70*/  UTCHMMA tmem[UR4], gdesc[UR36], tmem[UR9], tmem[UR38], idesc[UR39], UPT ;  /* 0x00ff2624040079ea */ /* 0x0001e2000b800009 */
[----:B------:R-:W-:Y:S05]  /*3b80*/  @!P0 BRA `(.L_x_13) ;  /* 0x0000000000148947 */ /* 0x000fea0003800000 */
[----:B0-----:R-:W-:Y:S01]  /*3b90*/  UMOV UR4, UR21 ;  /* 0x0000001500047c82 */ /* 0x001fe20008000000 */
[----:B------:R-:W-:Y:S02]  /*3ba0*/  UMOV UR5, URZ ;  /* 0x000000ff00057c82 */ /* 0x000fe40008000000 */
[----:B------:R-:W-:Y:S02]  /*3bb0*/  UMOV UR4, UR4 ;  /* 0x0000000400047c82 */ /* 0x000fe40008000000 */
[----:B------:R1:W-:Y:S01]  /*3bc0*/  UTCBAR [UR4], URZ ;  /* 0x000000ff040073e9 */ /* 0x0003e200080000ff */
[----:B------:R-:W-:Y:S02]  /*3bd0*/  NOP ;  /* 0x0000000000007918 */ /* 0x000fe40000000000 */
.L_x_13:
[----:B01----:R-:W-:Y:S05]  /*3be0*/  BSYNC.RECONVERGENT B0 ;  /* 0x0000000000007941 */ /* 0x003fea0003800200 */
.L_x_12:
[----:B------:R-:W-:Y:S05]  /*3bf0*/  BRA `(.L_x_14) ;  /* 0x0000000000087947 */ /* 0x000fea0003800000 */
.L_x_11:
[----:B------:R-:W-:-:S13]  /*3c00*/  ISETP.GE.AND P0, PT, R37, RZ, PT ;  /* 0x000000ff2500720c */ /* 0x000fda0003f06270 */
[----:B------:R-:W-:Y:S05]  /*3c10*/  @!P0 BRA `(.L_x_15) ;  /* 0x0000002400888947 */ /* 0x000fea0003800000 */
.L_x_14:
[----:B------:R-:W-:Y:S01]  /*3c20*/  USHF.R.U32.HI UR20, URZ, 0x4, UR6 ;  /* 0x00000004ff147899 */ /* 0x000fe20008011606 */
[----:B------:R-:W-:Y:S01]  /*3c30*/  IMAD.SHL.U32 R114, R109, 0x40, RZ ;  /* 0x000000406d727824 */ /* 0x000fe200078e00ff */
[----:B------:R-:W-:Y:S01]  /*3c40*/  UIADD3 UR14, UPT, UPT, UR8, 0x8000, URZ ;  /* 0x00008000080e7890 */ /* 0x000fe2000fffe0ff */
[----:B------:R-:W-:Y:S01]  /*3c50*/  IMAD.MOV.U32 R115, RZ, RZ, RZ ;  /* 0x000000ffff737224 */ /* 0x000fe200078e00ff */
[----:B------:R-:W-:Y:S01]  /*3c60*/  USHF.R.U32.HI UR16, URZ, 0x4, UR8 ;  /* 0x00000004ff107899 */ /* 0x000fe20008011608 */
[----:B------:R-:W-:Y:S01]  /*3c70*/  IMAD.MOV.U32 R112, RZ, RZ, -0x40 ;  /* 0xffffffc0ff707424 */ /* 0x000fe200078e00ff */
[----:B------:R-:W-:Y:S01]  /*3c80*/  USGXT.U32 UR20, UR20, 0xe ;  /* 0x0000000e1414789a */ /* 0x000fe20008000000 */
[----:B------:R-:W-:Y:S01]  /*3c90*/  IMAD.MOV.U32 R117, RZ, RZ, -0x1 ;  /* 0xffffffffff757424 */ /* 0x000fe200078e00ff */
[----:B------:R-:W-:Y:S01]  /*3ca0*/  USHF.R.U32.HI UR24, URZ, 0x4, UR14 ;  /* 0x00000004ff187899 */ /* 0x000fe2000801160e */
[----:B------:R-:W-:Y:S01]  /*3cb0*/  IMAD.MOV.U32 R110, RZ, RZ, RZ ;  /* 0x000000ffff6e7224 */ /* 0x000fe200078e00ff */
[----:B------:R-:W-:Y:S01]  /*3cc0*/  USGXT.U32 UR16, UR16, 0xe ;  /* 0x0000000e1010789a */ /* 0x000fe20008000000 */
[----:B------:R-:W-:Y:S01]  /*3cd0*/  IMAD.MOV.U32 R111, RZ, RZ, R114 ;  /* 0x000000ffff6f7224 */ /* 0x000fe200078e0072 */
[----:B------:R-:W-:-:S02]  /*3ce0*/  UIADD3 UR14, UP2, UPT, UR20, 0x2, URZ ;  /* 0x00000002140e7890 */ /* 0x000fc4000ff5e0ff */
[----:B------:R-:W-:Y:S01]  /*3cf0*/  USGXT.U32 UR24, UR24, 0xe ;  /* 0x0000000e1818789a */ /* 0x000fe20008000000 */
[----:B------:R-:W-:Y:S01]  /*3d00*/  UMOV UR4, URZ ;  /* 0x000000ff00047c82 */ /* 0x000fe20008000000 */
[----:B------:R-:W-:Y:S02]  /*3d10*/  UISETP.NE.U32.AND UP1, UPT, UR22, URZ, UPT ;  /* 0x000000ff1600728c */ /* 0x000fe4000bf25070 */
[----:B------:R-:W-:Y:S02]  /*3d20*/  ULOP3.LUT UR22, UR16, 0x2000000, URZ, 0xfc, !UPT ;  /* 0x0200000010167892 */ /* 0x000fe4000f8efcff */
[----:B------:R-:W-:Y:S02]  /*3d30*/  USHF.L.U32 UR19, UR17, 0x6, URZ ;  /* 0x0000000611137899 */ /* 0x000fe400080006ff */
[----:B------:R-:W-:Y:S02]  /*3d40*/  UIADD3 UR16, UP3, UPT, UR16, 0x2000080, URZ ;  /* 0x0200008010107890 */ /* 0x000fe4000ff7e0ff */
[----:B------:R-:W-:-:S02]  /*3d50*/  UIADD3.X UR15, UPT, UPT, UR4, 0x40004040, URZ, UP2, !UPT ;  /* 0x40004040040f7890 */ /* 0x000fc400097fe4ff */
[----:B------:R-:W-:Y:S01]  /*3d60*/  UIADD3 UR36, UP2, UPT, UR24, 0x2, URZ ;  /* 0x0000000218247890 */ /* 0x000fe2000ff5e0ff */
[----:B------:R-:W-:Y:S01]  /*3d70*/  IMAD.U32 R109, RZ, RZ, UR19 ;  /* 0x00000013ff6d7e24 */ /* 0x000fe2000f8e00ff */
[----:B------:R-:W-:Y:S01]  /*3d80*/  UMOV UR6, URZ ;  /* 0x000000ff00067c82 */ /* 0x000fe20008000000 */
[----:B------:R-:W-:Y:S01]  /*3d90*/  UMOV UR5, URZ ;  /* 0x000000ff00057c82 */ /* 0x000fe20008000000 */
[----:B------:R-:W-:Y:S02]  /*3da0*/  UIADD3.X UR17, UPT, UPT, UR6, 0x40004040, URZ, UP3, !UPT ;  /* 0x4000404006117890 */ /* 0x000fe40009ffe4ff */
[----:B------:R-:W-:Y:S02]  /*3db0*/  UIADD3 UR38, UP3, UPT, UR16, 0x80, URZ ;  /* 0x0000008010267890 */ /* 0x000fe4000ff7e0ff */
[----:B------:R-:W-:Y:S02]  /*3dc0*/  UIADD3 UR34, UP4, UPT, UR16, 0x100, URZ ;  /* 0x0000010010227890 */ /* 0x000fe4000ff9e0ff */
[----:B------:R-:W-:Y:S01]  /*3dd0*/  UIADD3.X UR37, UPT, UPT, UR5, 0x40004040, URZ, UP2, !UPT ;  /* 0x4000404005257890 */ /* 0x000fe200097fe4ff */
[----:B------:R-:W0:Y:S01]  /*3de0*/  LDCU UR33, c[0x0][0x3a8] ;  /* 0x00007500ff2177ac */ /* 0x000e220008000800 */
[----:B------:R-:W-:-:S02]  /*3df0*/  UIADD3.X UR39, UPT, UPT, UR17, URZ, URZ, UP3, !UPT ;  /* 0x000000ff11277290 */ /* 0x000fc40009ffe4ff */
[----:B------:R-:W-:Y:S02]  /*3e00*/  UIADD3.X UR35, UPT, UPT, UR17, URZ, URZ, UP4, !UPT ;  /* 0x000000ff11237290 */ /* 0x000fe4000a7fe4ff */
[----:B------:R-:W-:Y:S02]  /*3e10*/  UIADD3.64 UR40, UPT, UPT, UR14, 0x2, URZ ;  /* 0x000000020e287897 */ /* 0x000fe4000fffe0ff */
[----:B------:R-:W-:Y:S02]  /*3e20*/  UIADD3.64 UR42, UPT, UPT, UR14, 0x4, URZ ;  /* 0x000000040e2a7897 */ /* 0x000fe4000fffe0ff */
[----:B------:R-:W-:Y:S02]  /*3e30*/  UIADD3.64 UR44, UPT, UPT, UR36, 0x2, URZ ;  /* 0x00000002242c7897 */ /* 0x000fe4000fffe0ff */
[----:B------:R-:W-:Y:S01]  /*3e40*/  UIADD3.64 UR46, UPT, UPT, UR36, 0x4, URZ ;  /* 0x00000004242e7897 */ /* 0x000fe2000fffe0ff */
[----:B------:R-:W-:Y:S01]  /*3e50*/  UMOV UR6, 0x1 ;  /* 0x0000000100067882 */ /* 0x000fe20000000000 */
[----:B------:R-:W-:-:S10]  /*3e60*/  UMOV UR32, UR21 ;  /* 0x0000001500207c82 */ /* 0x000fd40008000000 */
.L_x_20:
[----:B-12---:R-:W-:-:S04]  /*3e70*/  IMAD.WIDE R4, R111, 0x2, R74 ;  /* 0x000000026f047825 */ /* 0x006fc800078e024a */
[C---:B------:R-:W-:Y:S01]  /*3e80*/  IMAD.WIDE R6, R111.reuse, 0x2, R70 ;  /* 0x000000026f067825 */ /* 0x040fe200078e0246 */
[----:B------:R1:W2:Y:S03]  /*3e90*/  LDG.E.U16 R23, desc[UR30][R4.64] ;  /* 0x0000001e04177981 */ /* 0x0002a6000c1e1500 */
[C---:B------:R-:W-:Y:S01]  /*3ea0*/  IMAD.WIDE R8, R111.reuse, 0x2, R66 ;  /* 0x000000026f087825 */ /* 0x040fe200078e0242 */
[----:B------:R3:W4:Y:S03]  /*3eb0*/  LDG.E.U16 R25, desc[UR30][R6.64] ;  /* 0x0000001e06197981 */ /* 0x000726000c1e1500 */
        /* <DEDUP_REMOVED lines=10> */
[----:B-1----:R-:W-:-:S02]  /*3f60*/  IMAD.WIDE R4, R111, 0x2, R72 ;  /* 0x000000026f047825 */ /* 0x002fc400078e0248 */
[----:B------:R-:W4:Y:S02]  /*3f70*/  LDG.E.U16 R21, desc[UR30][R20.64] ;  /* 0x0000001e14157981 */ /* 0x000f24000c1e1500 */
[C---:B---3--:R-:W-:Y:S02]  /*3f80*/  IMAD.WIDE R6, R111.reuse, 0x2, R68 ;  /* 0x000000026f067825 */ /* 0x048fe400078e0244 */
[----:B------:R-:W3:Y:S02]  /*3f90*/  LDG.E.U16 R4, desc[UR30][R4.64] ;  /* 0x0000001e04047981 */ /* 0x000ee4000c1e1500 */
[C---:B------:R-:W-:Y:S02]  /*3fa0*/  IMAD.WIDE R10, R111.reuse, 0x2, R64 ;  /* 0x000000026f0a7825 */ /* 0x040fe400078e0240 */
[----:B------:R-:W3:Y:S02]  /*3fb0*/  LDG.E.U16 R6, desc[UR30][R6.64] ;  /* 0x0000001e06067981 */ /* 0x000ee4000c1e1500 */
[----:B-----5:R-:W-:-:S02]  /*3fc0*/  IMAD.WIDE R8, R111, 0x2, R60 ;  /* 0x000000026f087825 */ /* 0x020fc400078e023c */
[----:B------:R-:W5:Y:S02]  /*3fd0*/  LDG.E.U16 R10, desc[UR30][R10.64] ;  /* 0x0000001e0a0a7981 */ /* 0x000f64000c1e1500 */
[C---:B0-----:R-:W-:Y:S02]  /*3fe0*/  IMAD.WIDE R12, R111.reuse, 0x2, R50 ;  /* 0x000000026f0c7825 */ /* 0x041fe400078e0232 */
[----:B------:R-:W5:Y:S02]  /*3ff0*/  LDG.E.U16 R8, desc[UR30][R8.64] ;  /* 0x0000001e08087981 */ /* 0x000f64000c1e1500 */
[C---:B------:R-:W-:Y:S02]  /*4000*/  IMAD.WIDE R14, R111.reuse, 0x2, R46 ;  /* 0x000000026f0e7825 */ /* 0x040fe400078e022e */
[----:B------:R-:W5:Y:S02]  /*4010*/  LDG.E.U16 R12, desc[UR30][R12.64] ;  /* 0x0000001e0c0c7981 */ /* 0x000f64000c1e1500 */
[----:B------:R-:W-:-:S02]  /*4020*/  IMAD.WIDE R16, R111, 0x2, R42 ;  /* 0x000000026f107825 */ /* 0x000fc400078e022a */
[----:B------:R-:W5:Y:S02]  /*4030*/  LDG.E.U16 R14, desc[UR30][R14.64] ;  /* 0x0000001e0e0e7981 */ /* 0x000f64000c1e1500 */
[----:B------:R-:W-:Y:S02]  /*4040*/  IMAD.WIDE R18, R111, 0x2, R38 ;  /* 0x000000026f127825 */ /* 0x000fe400078e0226 */
[----:B------:R-:W5:Y:S04]  /*4050*/  LDG.E.U16 R16, desc[UR30][R16.64] ;  /* 0x0000001e10107981 */ /* 0x000f68000c1e1500 */
[----:B------:R-:W5:Y:S01]  /*4060*/  LDG.E.U16 R18, desc[UR30][R18.64] ;  /* 0x0000001e12127981 */ /* 0x000f62000c1e1500 */
[----:B------:R-:W-:Y:S02]  /*4070*/  UMOV UR4, 0x1 ;  /* 0x0000000100047882 */ /* 0x000fe40000000000 */
[----:B------:R-:W-:-:S04]  /*4080*/  @!UP0 UIADD3 UR4, UPT, UPT, -UR4, 0x100000, URZ ;  /* 0x0010000004048890 */ /* 0x000fc8000fffe1ff */
[----:B------:R-:W-:Y:S02]  /*4090*/  @!UP0 USHF.L.U32 UR5, UR4, 0xb, URZ ;  /* 0x0000000b04058899 */ /* 0x000fe400080006ff */
[----:B------:R-:W-:Y:S01]  /*40a0*/  @!UP0 USHF.L.U32 UR4, UR4, 0x1, URZ ;  /* 0x0000000104048899 */ /* 0x000fe200080006ff */
[----:B------:R-:W-:Y:S01]  /*40b0*/  VOTEU.ALL UP2, P6 ;  /* 0x0000000000ff7886 */ /* 0x000fe20003040000 */
[----:B--2---:R0:W-:Y:S04]  /*40c0*/  STS.U16 [R54+UR8+0x6000], R23 ;  /* 0x0060001736007988 */ /* 0x0041e80008000408 */
[----:B----4-:R0:W-:Y:S04]  /*40d0*/  STS.U16 [R54+UR8+0x6400], R25 ;  /* 0x0064001936007988 */ /* 0x0101e80008000408 */
[----:B------:R0:W-:Y:S04]  /*40e0*/  STS.U16 [R54+UR8+0x6800], R27 ;  /* 0x0068001b36007988 */ /* 0x0001e80008000408 */
[----:B------:R0:W-:Y:S04]  /*40f0*/  STS.U16 [R54+UR8+0x6c00], R29 ;  /* 0x006c001d36007988 */ /* 0x0001e80008000408 */
[----:B------:R0:W-:Y:S04]  /*4100*/  STS.U16 [R54+UR8+0x7000], R31 ;  /* 0x0070001f36007988 */ /* 0x0001e80008000408 */
[----:B------:R0:W-:Y:S04]  /*4110*/  STS.U16 [R54+UR8+0x7400], R33 ;  /* 0x0074002136007988 */ /* 0x0001e80008000408 */
[----:B------:R0:W-:Y:S04]  /*4120*/  STS.U16 [R54+UR8+0x7800], R35 ;  /* 0x0078002336007988 */ /* 0x0001e80008000408 */
[----:B------:R0:W-:Y:S04]  /*4130*/  STS.U16 [R54+UR8+0x7c00], R21 ;  /* 0x007c001536007988 */ /* 0x0001e80008000408 */
[----:B---3--:R0:W-:Y:S04]  /*4140*/  STS.U16 [R55+UR8+0x6200], R4 ;  /* 0x0062000437007988 */ /* 0x0081e80008000408 */
[----:B------:R0:W-:Y:S04]  /*4150*/  STS.U16 [R55+UR8+0x6600], R6 ;  /* 0x0066000637007988 */ /* 0x0001e80008000408 */
[----:B-----5:R0:W-:Y:S04]  /*4160*/  STS.U16 [R55+UR8+0x6a00], R10 ;  /* 0x006a000a37007988 */ /* 0x0201e80008000408 */
[----:B------:R0:W-:Y:S04]  /*4170*/  STS.U16 [R55+UR8+0x6e00], R8 ;  /* 0x006e000837007988 */ /* 0x0001e80008000408 */
[----:B------:R0:W-:Y:S04]  /*4180*/  STS.U16 [R55+UR8+0x7200], R12 ;  /* 0x0072000c37007988 */ /* 0x0001e80008000408 */
[----:B------:R0:W-:Y:S04]  /*4190*/  STS.U16 [R55+UR8+0x7600], R14 ;  /* 0x0076000e37007988 */ /* 0x0001e80008000408 */
[----:B------:R0:W-:Y:S04]  /*41a0*/  STS.U16 [R55+UR8+0x7a00], R16 ;  /* 0x007a001037007988 */ /* 0x0001e80008000408 */
[----:B------:R0:W-:Y:S01]  /*41b0*/  STS.U16 [R55+UR8+0x7e00], R18 ;  /* 0x007e001237007988 */ /* 0x0001e20008000408 */
[----:B------:R1:W-:Y:S06]  /*41c0*/  MEMBAR.ALL.CTA ;  /* 0x0000000000007992 */ /* 0x0003ec0000008000 */
[----:B-1----:R-:W-:Y:S04]  /*41d0*/  FENCE.VIEW.ASYNC.S ;  /* 0x00000000000073c6 */ /* 0x002fe80000000000 */
[----:B------:R-:W1:Y:S02]  /*41e0*/  FENCE.VIEW.ASYNC.S ;  /* 0x00000000000073c6 */ /* 0x000e640000000000 */
[----:B-1----:R0:W1:Y:S02]  /*41f0*/  @!UP2 SYNCS.EXCH.64 URZ, [UR8+0xa010], UR4 ;  /* 0x00a0100408ffa5b2 */ /* 0x0020640008000100 */
[----:B-1----:R-:W-:Y:S06]  /*4200*/  BAR.SYNC.DEFER_BLOCKING 0x0 ;  /* 0x0000000000007b1d */ /* 0x002fec0000010000 */
[----:B0-----:R-:W-:Y:S05]  /*4210*/  BRA.U UP1, `(.L_x_16) ;  /* 0x00000001014c7547 */ /* 0x001fea000b800000 */
[----:B------:R-:W-:Y:S01]  /*4220*/  UIADD3 UR4, UPT, UPT, UR8, 0xa010, URZ ;  /* 0x0000a01008047890 */ /* 0x000fe2000fffe0ff */
        /* <DEDUP_REMOVED lines=8> */
[----:B------:R0:W-:Y:S01]  /*42b0*/  UTCHMMA gdesc[UR22], gdesc[UR20], tmem[UR11], tmem[UR26], idesc[UR27], !UPT ;  /* 0x00ff1a14160075ea */ /* 0x0001e2000f80000b */
[----:B------:R-:W-:Y:S01]  /*42c0*/  UMOV UR5, URZ ;  /* 0x000000ff00057c82 */ /* 0x000fe20008000000 */
        /* <DEDUP_REMOVED lines=8> */
.L_x_16:
[----:B------:R-:W1:Y:S01]  /*4350*/  SYNCS.PHASECHK.TRANS64.TRYWAIT P0, [UR8+0xa010], RZ ;  /* 0x00a010ffff0075a7 */ /* 0x000e620008001108 */
[----:B------:R-:W-:-:S04]  /*4360*/  IADD3 R116, P1, PT, R56, R112, RZ ;  /* 0x0000007038747210 */ /* 0x000fc80007f3e0ff */
[C---:B------:R-:W-:Y:S01]  /*4370*/  IADD3 R120, P4, PT, R116.reuse, 0x80, RZ ;  /* 0x0000008074787810 */ /* 0x040fe20007f9e0ff */
[----:B------:R-:W-:Y:S01]  /*4380*/  IMAD.X R118, RZ, RZ, R117, P1 ;  /* 0x000000ffff767224 */ /* 0x000fe200008e0675 */
[----:B------:R-:W-:-:S03]  /*4390*/  IADD3 R4, P3, PT, R116, 0x82, RZ ;  /* 0x0000008274047810 */ /* 0x000fc60007f7e0ff */
[--C-:B------:R-:W-:Y:S01]  /*43a0*/  IMAD.X R119, RZ, RZ, R118.reuse, P4 ;  /* 0x000000ffff777224 */ /* 0x100fe200020e0676 */
[-C--:B------:R-:W-:Y:S01]  /*43b0*/  ISETP.GT.U32.AND P2, PT, R4, R57.reuse, PT ;  /* 0x000000390400720c */ /* 0x080fe20003f44070 */
[--C-:B------:R-:W-:Y:S01]  /*43c0*/  IMAD.X R123, RZ, RZ, R118.reuse, P3 ;  /* 0x000000ffff7b7224 */ /* 0x100fe200018e0676 */
[C---:B------:R-:W-:Y:S02]  /*43d0*/  IADD3 R4, P1, PT, R116.reuse, 0x83, RZ ;  /* 0x0000008374047810 */ /* 0x040fe40007f3e0ff */
[----:B------:R-:W-:Y:S02]  /*43e0*/  IADD3 R122, P4, PT, R116, 0x84, RZ ;  /* 0x00000084747a7810 */ /* 0x000fe40007f9e0ff */
[----:B------:R-:W-:Y:S01]  /*43f0*/  ISETP.GT.U32.AND P3, PT, R4, R57, PT ;  /* 0x000000390400720c */ /* 0x000fe20003f64070 */
[--C-:B------:R-:W-:Y:S01]  /*4400*/  IMAD.X R125, RZ, RZ, R118.reuse, P1 ;  /* 0x000000ffff7d7224 */ /* 0x100fe200008e0676 */
[C---:B------:R-:W-:Y:S01]  /*4410*/  IADD3 R124, P1, PT, R116.reuse, 0x85, RZ ;  /* 0x00000085747c7810 */ /* 0x040fe20007f3e0ff */
[----:B------:R-:W-:Y:S01]  /*4420*/  IMAD.X R127, RZ, RZ, R118, P4 ;  /* 0x000000ffff7f7224 */ /* 0x000fe200020e0676 */
[----:B------:R-:W-:Y:S01]  /*4430*/  IADD3 R126, P4, PT, R116, 0x86, RZ ;  /* 0x00000086747e7810 */ /* 0x000fe20007f9e0ff */
[----:B-1----:R-:W-:-:S12]  /*4440*/  @!P0 BRA `(.L_x_17) ;  /* 0x0000003400988947 */ /* 0x002fd80003800000 */
.L_x_25:
[----:B------:R-:W-:Y:S01]  /*4450*/  BAR.SYNC.DEFER_BLOCKING 0x0 ;  /* 0x0000000000007b1d */ /* 0x000fe20000010000 */
[C---:B------:R-:W-:Y:S01]  /*4460*/  IADD3 R128, P0, PT, R116.reuse, 0x87, RZ ;  /* 0x0000008774807810 */ /* 0x040fe20007f1e0ff */
[--C-:B------:R-:W-:Y:S01]  /*4470*/  IMAD.X R129, RZ, RZ, R118.reuse, P1 ;  /* 0x000000ffff817224 */ /* 0x100fe200008e0676 */
[C---:B------:R-:W-:Y:S01]  /*4480*/  IADD3 R130, P1, PT, R116.reuse, 0x88, RZ ;  /* 0x0000008874827810 */ /* 0x040fe20007f3e0ff */
[--C-:B------:R-:W-:Y:S01]  /*4490*/  IMAD.X R131, RZ, RZ, R118.reuse, P4 ;  /* 0x000000ffff837224 */ /* 0x100fe200020e0676 */
[C---:B------:R-:W-:Y:S01]  /*44a0*/  IADD3 R132, P4, PT, R116.reuse, 0x89, RZ ;  /* 0x0000008974847810 */ /* 0x040fe20007f9e0ff */
[--C-:B------:R-:W-:Y:S01]  /*44b0*/  IMAD.X R133, RZ, RZ, R118.reuse, P0 ;  /* 0x000000ffff857224 */ /* 0x100fe200000e0676 */
[C---:B------:R-:W-:Y:S01]  /*44c0*/  IADD3 R134, P0, PT, R116.reuse, 0x8a, RZ ;  /* 0x0000008a74867810 */ /* 0x040fe20007f1e0ff */
[----:B------:R-:W-:Y:S01]  /*44d0*/  LDTM.16dp32bit_t0_t15.x32 R4, tmem[UR10] ;  /* 0x0000000a000479ee */ /* 0x000fe20008a80000 */
[----:B------:R-:W1:Y:S01]  /*44e0*/  LDTM.16dp32bit_t16_t31.x32 R4, tmem[UR10+0x20] ;  /* 0x0000200a000479ee */ /* 0x000e620008aa0000 */
[--C-:B------:R-:W-:Y:S01]  /*44f0*/  IMAD.X R135, RZ, RZ, R118.reuse, P1 ;  /* 0x000000ffff877224 */ /* 0x100fe200008e0676 */
[C---:B------:R-:W-:Y:S01]  /*4500*/  IADD3 R136, P1, PT, R116.reuse, 0x8b, RZ ;  /* 0x0000008b74887810 */ /* 0x040fe20007f3e0ff */
[--C-:B------:R-:W-:Y:S01]  /*4510*/  IMAD.X R137, RZ, RZ, R118.reuse, P4 ;  /* 0x000000ffff897224 */ /* 0x100fe200020e0676 */
[C---:B------:R-:W-:Y:S01]  /*4520*/  IADD3 R138, P4, PT, R116.reuse, 0x8c, RZ ;  /* 0x0000008c748a7810 */ /* 0x040fe20007f9e0ff */
[--C-:B------:R-:W-:Y:S01]  /*4530*/  IMAD.X R139, RZ, RZ, R118.reuse, P0 ;  /* 0x000000ffff8b7224 */ /* 0x100fe200000e0676 */
[C---:B------:R-:W-:Y:S01]  /*4540*/  IADD3 R140, P0, PT, R116.reuse, 0x8d, RZ ;  /* 0x0000008d748c7810 */ /* 0x040fe20007f1e0ff */
[--C-:B------:R-:W-:Y:S01]  /*4550*/  IMAD.X R141, RZ, RZ, R118.reuse, P1 ;  /* 0x000000ffff8d7224 */ /* 0x100fe200008e0676 */
[C---:B------:R-:W-:Y:S01]  /*4560*/  IADD3 R142, P1, PT, R116.reuse, 0x8e, RZ ;  /* 0x0000008e748e7810 */ /* 0x040fe20007f3e0ff */
[--C-:B------:R-:W-:Y:S01]  /*4570*/  IMAD.X R143, RZ, RZ, R118.reuse, P4 ;  /* 0x000000ffff8f7224 */ /* 0x100fe200020e0676 */
[----:B------:R-:W-:Y:S01]  /*4580*/  IADD3 R116, P4, PT, R116, 0x8f, RZ ;  /* 0x0000008f74747810 */ /* 0x000fe20007f9e0ff */
[--C-:B------:R-:W-:Y:S01]  /*4590*/  IMAD.X R144, RZ, RZ, R118.reuse, P0 ;  /* 0x000000ffff907224 */ /* 0x100fe200000e0676 */
[CC--:B------:R-:W-:Y:S01]  /*45a0*/  ISETP.GT.U32.AND P0, PT, R120.reuse, R57.reuse, PT ;  /* 0x000000397800720c */ /* 0x0c0fe20003f04070 */
[--C-:B------:R-:W-:Y:S01]  /*45b0*/  IMAD.X R145, RZ, RZ, R118.reuse, P1 ;  /* 0x000000ffff917224 */ /* 0x100fe200008e0676 */
[-C--:B------:R-:W-:Y:S01]  /*45c0*/  ISETP.GE.U32.AND P1, PT, R120, R57.reuse, PT ;  /* 0x000000397800720c */ /* 0x080fe20003f26070 */
[----:B------:R-:W-:Y:S01]  /*45d0*/  IMAD.X R118, RZ, RZ, R118, P4 ;  /* 0x000000ffff767224 */ /* 0x000fe200020e0676 */
[----:B------:R-:W-:Y:S01]  /*45e0*/  IADD3 R121, P4, PT, R112, 0x80, RZ ;  /* 0x0000008070797810 */ /* 0x000fe20007f9e0ff */
[----:B------:R-:W2:Y:S01]  /*45f0*/  @!P6 SYNCS.CCTL.IV [UR8+0xa010] ;  /* 0x00a01000ff00e9b1 */ /* 0x000ea20008000008 */
[C---:B------:R-:W-:Y:S01]  /*4600*/  ISETP.GT.U32.AND.EX P0, PT, R119.reuse, RZ, PT, P0 ;  /* 0x000000ff7700720c */ /* 0x040fe20003f04100 */
[----:B------:R-:W-:Y:S01]  /*4610*/  NOP ;  /* 0x0000000000007918 */ /* 0x000fe20000000000 */
[----:B------:R-:W-:Y:S01]  /*4620*/  ISETP.GE.U32.AND.EX P1, PT, R119, RZ, PT, P1 ;  /* 0x000000ff7700720c */ /* 0x000fe20003f26110 */
[----:B------:R-:W-:Y:S01]  /*4630*/  IMAD.X R120, RZ, RZ, R117, P4 ;  /* 0x000000ffff787224 */ /* 0x000fe200020e0675 */
[-C--:B------:R-:W-:Y:S01]  /*4640*/  ISETP.GT.U32.AND P4, PT, R122, R57.reuse, PT ;  /* 0x000000397a00720c */ /* 0x080fe20003f84070 */
[----:B-1----:R-:W-:Y:S01]  /*4650*/  FMUL R4, R4, UR33 ;  /* 0x0000002104047c20 */ /* 0x002fe20008400000 */
[----:B------:R-:W-:Y:S01]  /*4660*/  FMUL R5, R5, UR33 ;  /* 0x0000002105057c20 */ /* 0x000fe20008400000 */
[----:B------:R-:W-:Y:S01]  /*4670*/  FMUL R6, R6, UR33 ;  /* 0x0000002106067c20 */ /* 0x000fe20008400000 */
[----:B------:R-:W-:Y:S01]  /*4680*/  FMUL R9, R9, UR33 ;  /* 0x0000002109097c20 */ /* 0x000fe20008400000 */
[----:B------:R-:W-:Y:S01]  /*4690*/  ISETP.GT.U32.AND.EX P2, PT, R123, RZ, PT, P2 ;  /* 0x000000ff7b00720c */ /* 0x000fe20003f44120 */
[----:B------:R-:W-:Y:S01]  /*46a0*/  FMUL R8, R8, UR33 ;  /* 0x0000002108087c20 */ /* 0x000fe20008400000 */
[----:B------:R-:W-:Y:S01]  /*46b0*/  FSEL R119, R4, -INF , !P0 ;  /* 0xff80000004777808 */ /* 0x000fe20004000000 */
[----:B------:R-:W-:Y:S01]  /*46c0*/  FMUL R7, R7, UR33 ;  /* 0x0000002107077c20 */ /* 0x000fe20008400000 */
[-C--:B------:R-:W-:Y:S01]  /*46d0*/  ISETP.GT.U32.AND P0, PT, R124, R57.reuse, PT ;  /* 0x000000397c00720c */ /* 0x080fe20003f04070 */
[----:B------:R-:W-:Y:S01]  /*46e0*/  FMUL R10, R10, UR33 ;  /* 0x000000210a0a7c20 */ /* 0x000fe20008400000 */
[----:B------:R-:W-:Y:S01]  /*46f0*/  FSEL R5, R5, -INF , !P1 ;  /* 0xff80000005057808 */ /* 0x000fe20004800000 */
[----:B------:R-:W-:Y:S01]  /*4700*/  FMUL R11, R11, UR33 ;  /* 0x000000210b0b7c20 */ /* 0x000fe20008400000 */
[----:B------:R-:W-:Y:S01]  /*4710*/  ISETP.GT.U32.AND.EX P0, PT, R129, RZ, PT, P0 ;  /* 0x000000ff8100720c */ /* 0x000fe20003f04100 */
[----:B------:R-:W-:Y:S01]  /*4720*/  FMUL R14, R14, UR33 ;  /* 0x000000210e0e7c20 */ /* 0x000fe20008400000 */
[-C--:B------:R-:W-:Y:S01]  /*4730*/  ISETP.GT.U32.AND P1, PT, R126, R57.reuse, PT ;  /* 0x000000397e00720c */ /* 0x080fe20003f24070 */
[----:B------:R-:W-:Y:S01]  /*4740*/  FMUL R13, R13, UR33 ;  /* 0x000000210d0d7c20 */ /* 0x000fe20008400000 */
[----:B------:R-:W-:Y:S01]  /*4750*/  ISETP.GT.U32.AND.EX P4, PT, R127, RZ, PT, P4 ;  /* 0x000000ff7f00720c */ /* 0x000fe20003f84140 */
[----:B------:R-:W-:Y:S01]  /*4760*/  FMUL R12, R12, UR33 ;  /* 0x000000210c0c7c20 */ /* 0x000fe20008400000 */
[----:B------:R-:W-:Y:S01]  /*4770*/  FSEL R6, R6, -INF , !P2 ;  /* 0xff80000006067808 */ /* 0x000fe20005000000 */
[----:B------:R-:W-:Y:S01]  /*4780*/  FMUL R15, R15, UR33 ;  /* 0x000000210f0f7c20 */ /* 0x000fe20008400000 */
[----:B------:R-:W-:Y:S01]  /*4790*/  FSEL R9, R9, -INF , !P0 ;  /* 0xff80000009097808 */ /* 0x000fe20004000000 */
[----:B------:R-:W-:Y:S01]  /*47a0*/  FMUL R16, R16, UR33 ;  /* 0x0000002110107c20 */ /* 0x000fe20008400000 */
[----:B------:R-:W-:Y:S01]  /*47b0*/  ISETP.GT.U32.AND.EX P3, PT, R125, RZ, PT, P3 ;  /* 0x000000ff7d00720c */ /* 0x000fe20003f64130 */
        /* <DEDUP_REMOVED lines=9> */
[-C--:B------:R-:W-:Y:S01]  /*4850*/  ISETP.GT.U32.AND P4, PT, R132, R57.reuse, PT ;  /* 0x000000398400720c */ /* 0x080fe20003f84070 */
[----:B------:R-:W-:Y:S01]  /*4860*/  FMUL R22, R22, UR33 ;  /* 0x0000002116167c20 */ /* 0x000fe20008400000 */
[----:B------:R-:W-:Y:S01]  /*4870*/  FSEL R7, R7, -INF , !P3 ;  /* 0xff80000007077808 */ /* 0x000fe20005800000 */
[----:B------:R-:W-:Y:S01]  /*4880*/  FMUL R23, R23, UR33 ;  /* 0x0000002117177c20 */ /* 0x000fe20008400000 */
[----:B------:R-:W-:Y:S01]  /*4890*/  ISETP.GT.U32.AND.EX P2, PT, R133, RZ, PT, P2 ;  /* 0x000000ff8500720c */ /* 0x000fe20003f44120 */
        /* <DEDUP_REMOVED lines=15> */
[-C--:B------:R-:W-:Y:S01]  /*4990*/  ISETP.GT.U32.AND P2, PT, R138, R57.reuse, PT ;  /* 0x000000398a00720c */ /* 0x080fe20003f44070 */
[----:B------:R-:W-:Y:S01]  /*49a0*/  FMUL R32, R32, UR33 ;  /* 0x0000002120207c20 */ /* 0x000fe20008400000 */
[----:B------:R-:W-:Y:S01]  /*49b0*/  ISETP.GT.U32.AND.EX P3, PT, R135, RZ, PT, P3 ;  /* 0x000000ff8700720c */ /* 0x000fe20003f64130 */
[----:B------:R-:W-:Y:S01]  /*49c0*/  FMUL R33, R33, UR33 ;  /* 0x0000002121217c20 */ /* 0x000fe20008400000 */
[----:B------:R-:W-:Y:S01]  /*49d0*/  FSEL R13, R13, -INF , !P4 ;  /* 0xff8000000d0d7808 */ /* 0x000fe20006000000 */
[----:B------:R-:W-:Y:S01]  /*49e0*/  FMUL R34, R34, UR33 ;  /* 0x0000002122227c20 */ /* 0x000fe20008400000 */
[----:B------:R-:W-:Y:S01]  /*49f0*/  ISETP.GT.U32.AND P0, PT, R116, R57, PT ;  /* 0x000000397400720c */ /* 0x000fe20003f04070 */
[----:B------:R-:W-:Y:S01]  /*4a00*/  FMUL R35, R35, UR33 ;  /* 0x0000002123237c20 */ /* 0x000fe20008400000 */
[----:B------:R-:W-:-:S02]  /*4a10*/  ISETP.GT.U32.AND.EX P1, PT, R141, RZ, PT, P1 ;  /* 0x000000ff8d00720c */ /* 0x000fc40003f24110 */
[-C--:B------:R-:W-:Y:S02]  /*4a20*/  ISETP.GT.U32.AND P4, PT, R142, R57.reuse, PT ;  /* 0x000000398e00720c */ /* 0x080fe40003f84070 */
[----:B------:R-:W-:Y:S02]  /*4a30*/  LOP3.LUT R116, R121, 0x1f, R56, 0xfe, !PT ;  /* 0x0000001f79747812 */ /* 0x000fe400078efe38 */
[----:B------:R-:W-:Y:S02]  /*4a40*/  FSEL R12, R12, -INF , !P3 ;  /* 0xff8000000c0c7808 */ /* 0x000fe40005800000 */
[----:B------:R-:W-:Y:S02]  /*4a50*/  ISETP.GT.U32.AND.EX P2, PT, R143, RZ, PT, P2 ;  /* 0x000000ff8f00720c */ /* 0x000fe40003f44120 */
[----:B------:R-:W-:Y:S02]  /*4a60*/  FSEL R15, R15, -INF , !P1 ;  /* 0xff8000000f0f7808 */ /* 0x000fe40004800000 */
[----:B------:R-:W-:-:S02]  /*4a70*/  ISETP.GT.U32.AND P3, PT, R140, R57, PT ;  /* 0x000000398c00720c */ /* 0x000fc40003f64070 */
[--C-:B------:R-:W-:Y:S02]  /*4a80*/  LOP3.LUT R4, R121, 0x1e, R56.reuse, 0xfe, !PT ;  /* 0x0000001e79047812 */ /* 0x100fe400078efe38 */
[-C--:B------:R-:W-:Y:S02]  /*4a90*/  ISETP.GT.U32.AND P1, PT, R116, R57.reuse, PT ;  /* 0x000000397400720c */ /* 0x080fe40003f24070 */
[----:B------:R-:W-:Y:S02]  /*4aa0*/  ISETP.GT.U32.AND.EX P4, PT, R145, RZ, PT, P4 ;  /* 0x000000ff9100720c */ /* 0x000fe40003f84140 */
[----:B------:R-:W-:Y:S02]  /*4ab0*/  LOP3.LUT R116, R121, 0x10, R56, 0xfe, !PT ;  /* 0x0000001079747812 */ /* 0x000fe400078efe38 */
[----:B------:R-:W-:Y:S02]  /*4ac0*/  FSEL R16, R16, -INF , !P2 ;  /* 0xff80000010107808 */ /* 0x000fe40005000000 */
[----:B------:R-:W-:-:S02]  /*4ad0*/  ISETP.GT.U32.AND P2, PT, R4, R57, PT ;  /* 0x000000390400720c */ /* 0x000fc40003f44070 */
[----:B------:R-:W-:Y:S02]  /*4ae0*/  ISETP.GT.U32.AND.EX P3, PT, R144, RZ, PT, P3 ;  /* 0x000000ff9000720c */ /* 0x000fe40003f64130 */
[----:B------:R-:W-:Y:S02]  /*4af0*/  FSEL R18, R18, -INF , !P4 ;  /* 0xff80000012127808 */ /* 0x000fe40006000000 */
[C-C-:B------:R-:W-:Y:S02]  /*4b00*/  LOP3.LUT R4, R121.reuse, 0x1d, R56.reuse, 0xfe, !PT ;  /* 0x0000001d79047812 */ /* 0x140fe400078efe38 */
[----:B------:R-:W-:Y:S02]  /*4b10*/  ISETP.GT.U32.AND P4, PT, R116, R57, PT ;  /* 0x000000397400720c */ /* 0x000fe40003f84070 */
[----:B------:R-:W-:Y:S02]  /*4b20*/  ISETP.GT.U32.AND.EX P0, PT, R118, RZ, PT, P0 ;  /* 0x000000ff7600720c */ /* 0x000fe40003f04100 */
[----:B------:R-:W-:-:S02]  /*4b30*/  LOP3.LUT R116, R121, 0x11, R56, 0xfe, !PT ;  /* 0x0000001179747812 */ /* 0x000fc400078efe38 */
[----:B------:R-:W-:Y:S02]  /*4b40*/  FSEL R17, R17, -INF , !P3 ;  /* 0xff80000011117808 */ /* 0x000fe40005800000 */
[-C--:B------:R-:W-:Y:S02]  /*4b50*/  ISETP.GT.U32.AND P3, PT, R4, R57.reuse, PT ;  /* 0x000000390400720c */ /* 0x080fe40003f64070 */
[----:B------:R-:W-:Y:S02]  /*4b60*/  ISETP.GT.U32.AND.EX P4, PT, R120, RZ, PT, P4 ;  /* 0x000000ff7800720c */ /* 0x000fe40003f84140 */
[----:B------:R-:W-:Y:S02]  /*4b70*/  FSEL R19, R19, -INF , !P0 ;  /* 0xff80000013137808 */ /* 0x000fe40004000000 */
[----:B------:R-:W-:Y:S02]  /*4b80*/  LOP3.LUT R4, R121, 0x12, R56, 0xfe, !PT ;  /* 0x0000001279047812 */ /* 0x000fe400078efe38 */
[----:B------:R-:W-:-:S02]  /*4b90*/  ISETP.GT.U32.AND P0, PT, R116, R57, PT ;  /* 0x000000397400720c */ /* 0x000fc40003f04070 */
[----:B------:R-:W-:Y:S02]  /*4ba0*/  FSEL R20, R20, -INF , !P4 ;  /* 0xff80000014147808 */ /* 0x000fe40006000000 */
[----:B------:R-:W-:Y:S02]  /*4bb0*/  ISETP.GT.U32.AND P4, PT, R4, R57, PT ;  /* 0x000000390400720c */ /* 0x000fe40003f84070 */
[C---:B------:R-:W-:Y:S02]  /*4bc0*/  ISETP.GT.U32.AND.EX P0, PT, R120.reuse, RZ, PT, P0 ;  /* 0x000000ff7800720c */ /* 0x040fe40003f04100 */
[----:B------:R-:W-:Y:S02]  /*4bd0*/  LOP3.LUT R116, R121, 0x13, R56, 0xfe, !PT ;  /* 0x0000001379747812 */ /* 0x000fe400078efe38 */
[----:B------:R-:W-:Y:S02]  /*4be0*/  ISETP.GT.U32.AND.EX P4, PT, R120, RZ, PT, P4 ;  /* 0x000000ff7800720c */ /* 0x000fe40003f84140 */
[----:B------:R-:W-:-:S02]  /*4bf0*/  FSEL R21, R21, -INF , !P0 ;  /* 0xff80000015157808 */ /* 0x000fc40004000000 */
[C-C-:B------:R-:W-:Y:S02]  /*4c00*/  LOP3.LUT R4, R121.reuse, 0x14, R56.reuse, 0xfe, !PT ;  /* 0x0000001479047812 */ /* 0x140fe400078efe38 */
[-C--:B------:R-:W-:Y:S02]  /*4c10*/  ISETP.GT.U32.AND P0, PT, R116, R57.reuse, PT ;  /* 0x000000397400720c */ /* 0x080fe40003f04070 */
[----:B------:R-:W-:Y:S02]  /*4c20*/  FSEL R22, R22, -INF , !P4 ;  /* 0xff80000016167808 */ /* 0x000fe40006000000 */
[----:B------:R-:W-:Y:S02]  /*4c30*/  ISETP.GT.U32.AND P4, PT, R4, R57, PT ;  /* 0x000000390400720c */ /* 0x000fe40003f84070 */
[----:B------:R-:W-:Y:S02]  /*4c40*/  ISETP.GT.U32.AND.EX P0, PT, R120, RZ, PT, P0 ;  /* 0x000000ff7800720c */ /* 0x000fe40003f04100 */
[----:B------:R-:W-:-:S02]  /*4c50*/  LOP3.LUT R4, R121, 0x16, R56, 0xfe, !PT ;  /* 0x0000001679047812 */ /* 0x000fc400078efe38 */
[----:B------:R-:W-:Y:S02]  /*4c60*/  FSEL R23, R23, -INF , !P0 ;  /* 0xff80000017177808 */ /* 0x000fe40004000000 */
[----:B------:R-:W-:Y:S02]  /*4c70*/  ISETP.GT.U32.AND P0, PT, R4, R57, PT ;  /* 0x000000390400720c */ /* 0x000fe40003f04070 */
[----:B------:R-:W-:Y:S02]  /*4c80*/  FMNMX3 R4, R119, R5, R6, !PT ;  /* 0x0000000577047276 */ /* 0x000fe40007800006 */
[----:B------:R-:W-:Y:S02]  /*4c90*/  ISETP.GT.U32.AND.EX P4, PT, R120, RZ, PT, P4 ;  /* 0x000000ff7800720c */ /* 0x000fe40003f84140 */
[----:B------:R-:W-:Y:S02]  /*4ca0*/  FMNMX3 R4, R4, R7, R8, !PT ;  /* 0x0000000704047276 */ /* 0x000fe40007800008 */
[----:B------:R-:W-:-:S02]  /*4cb0*/  LOP3.LUT R116, R121, 0x15, R56, 0xfe, !PT ;  /* 0x0000001579747812 */ /* 0x000fc400078efe38 */
[----:B------:R-:W-:Y:S02]  /*4cc0*/  FMNMX3 R4, R4, R9, R10, !PT ;  /* 0x0000000904047276 */ /* 0x000fe4000780000a */
[----:B------:R-:W-:Y:S02]  /*4cd0*/  FSEL R24, R24, -INF , !P4 ;  /* 0xff80000018187808 */ /* 0x000fe40006000000 */
[----:B------:R-:W-:Y:S02]  /*4ce0*/  FMNMX3 R4, R4, R11, R12, !PT ;  /* 0x0000000b04047276 */ /* 0x000fe4000780000c */
[----:B------:R-:W-:Y:S02]  /*4cf0*/  ISETP.GT.U32.AND P4, PT, R116, R57, PT ;  /* 0x000000397400720c */ /* 0x000fe40003f84070 */
[----:B------:R-:W-:Y:S02]  /*4d00*/  FMNMX3 R4, R4, R13, R14, !PT ;  /* 0x0000000d04047276 */ /* 0x000fe4000780000e */
[----:B------:R-:W-:-:S02]  /*4d10*/  ISETP.GT.U32.AND.EX P4, PT, R120, RZ, PT, P4 ;  /* 0x000000ff7800720c */ /* 0x000fc40003f84140 */
[----:B------:R-:W-:Y:S02]  /*4d20*/  ISETP.GT.U32.AND.EX P0, PT, R120, RZ, PT, P0 ;  /* 0x000000ff7800720c */ /* 0x000fe40003f04100 */
[C-C-:B------:R-:W-:Y:S02]  /*4d30*/  LOP3.LUT R116, R121.reuse, 0x18, R56.reuse, 0xfe, !PT ;  /* 0x0000001879747812 */ /* 0x140fe400078efe38 */
[----:B------:R-:W-:Y:S02]  /*4d40*/  LOP3.LUT R118, R121, 0x17, R56, 0xfe, !PT ;  /* 0x0000001779767812 */ /* 0x000fe400078efe38 */
[----:B------:R-:W-:Y:S02]  /*4d50*/  FMNMX3 R4, R4, R15, R16, !PT ;  /* 0x0000000f04047276 */ /* 0x000fe40007800010 */
[----:B------:R-:W-:Y:S02]  /*4d60*/  FSEL R25, R25, -INF , !P4 ;  /* 0xff80000019197808 */ /* 0x000fe40006000000 */
[----:B------:R-:W-:-:S02]  /*4d70*/  FSEL R26, R26, -INF , !P0 ;  /* 0xff8000001a1a7808 */ /* 0x000fc40004000000 */
[-C--:B------:R-:W-:Y:S02]  /*4d80*/  ISETP.GT.U32.AND P4, PT, R116, R57.reuse, PT ;  /* 0x000000397400720c */ /* 0x080fe40003f84070 */
[----:B------:R-:W-:Y:S02]  /*4d90*/  ISETP.GT.U32.AND P0, PT, R118, R57, PT ;  /* 0x000000397600720c */ /* 0x000fe40003f04070 */
[----:B------:R-:W-:Y:S02]  /*4da0*/  FMNMX3 R4, R4, R17, R18, !PT ;  /* 0x0000001104047276 */ /* 0x000fe40007800012 */
[C---:B------:R-:W-:Y:S02]  /*4db0*/  ISETP.GT.U32.AND.EX P0, PT, R120.reuse, RZ, PT, P0 ;  /* 0x000000ff7800720c */ /* 0x040fe40003f04100 */
[----:B------:R-:W-:Y:S02]  /*4dc0*/  ISETP.GT.U32.AND.EX P4, PT, R120, RZ, PT, P4 ;  /* 0x000000ff7800720c */ /* 0x000fe40003f84140 */
[----:B------:R-:W-:-:S02]  /*4dd0*/  LOP3.LUT R116, R121, 0x1a, R56, 0xfe, !PT ;  /* 0x0000001a79747812 */ /* 0x000fc400078efe38 */
[----:B------:R-:W-:Y:S02]  /*4de0*/  LOP3.LUT R118, R121, 0x19, R56, 0xfe, !PT ;  /* 0x0000001979767812 */ /* 0x000fe400078efe38 */
[----:B------:R-:W-:Y:S02]  /*4df0*/  FMNMX3 R4, R4, R19, R20, !PT ;  /* 0x0000001304047276 */ /* 0x000fe40007800014 */
[----:B------:R-:W-:Y:S02]  /*4e00*/  FSEL R27, R27, -INF , !P0 ;  /* 0xff8000001b1b7808 */ /* 0x000fe40004000000 */
[----:B------:R-:W-:Y:S02]  /*4e10*/  FSEL R28, R28, -INF , !P4 ;  /* 0xff8000001c1c7808 */ /* 0x000fe40006000000 */
[-C--:B------:R-:W-:Y:S02]  /*4e20*/  ISETP.GT.U32.AND P0, PT, R116, R57.reuse, PT ;  /* 0x000000397400720c */ /* 0x080fe40003f04070 */
[----:B------:R-:W-:-:S02]  /*4e30*/  ISETP.GT.U32.AND P4, PT, R118, R57, PT ;  /* 0x000000397600720c */ /* 0x000fc40003f84070 */
[----:B------:R-:W-:Y:S02]  /*4e40*/  FMNMX3 R4, R4, R21, R22, !PT ;  /* 0x0000001504047276 */ /* 0x000fe40007800016 */
[C---:B------:R-:W-:Y:S02]  /*4e50*/  ISETP.GT.U32.AND.EX P4, PT, R120.reuse, RZ, PT, P4 ;  /* 0x000000ff7800720c */ /* 0x040fe40003f84140 */
[----:B------:R-:W-:Y:S02]  /*4e60*/  ISETP.GT.U32.AND.EX P0, PT, R120, RZ, PT, P0 ;  /* 0x000000ff7800720c */ /* 0x000fe40003f04100 */
[C-C-:B------:R-:W-:Y:S02]  /*4e70*/  LOP3.LUT R116, R121.reuse, 0x1c, R56.reuse, 0xfe, !PT ;  /* 0x0000001c79747812 */ /* 0x140fe400078efe38 */
[----:B------:R-:W-:Y:S02]  /*4e80*/  LOP3.LUT R118, R121, 0x1b, R56, 0xfe, !PT ;  /* 0x0000001b79767812 */ /* 0x000fe400078efe38 */
[----:B------:R-:W-:-:S02]  /*4e90*/  FMNMX3 R4, R4, R23, R24, !PT ;  /* 0x0000001704047276 */ /* 0x000fc40007800018 */
[----:B------:R-:W-:Y:S02]  /*4ea0*/  FSEL R29, R29, -INF , !P4 ;  /* 0xff8000001d1d7808 */ /* 0x000fe40006000000 */
[----:B------:R-:W-:Y:S02]  /*4eb0*/  FSEL R30, R30, -INF , !P0 ;  /* 0xff8000001e1e7808 */ /* 0x000fe40004000000 */
[-C--:B------:R-:W-:Y:S02]  /*4ec0*/  ISETP.GT.U32.AND P4, PT, R116, R57.reuse, PT ;  /* 0x000000397400720c */ /* 0x080fe40003f84070 */
[----:B------:R-:W-:Y:S02]  /*4ed0*/  ISETP.GT.U32.AND P0, PT, R118, R57, PT ;  /* 0x000000397600720c */ /* 0x000fe40003f04070 */
[----:B------:R-:W-:Y:S02]  /*4ee0*/  FMNMX3 R4, R4, R25, R26, !PT ;  /* 0x0000001904047276 */ /* 0x000fe4000780001a */
[----:B------:R-:W-:-:S02]  /*4ef0*/  ISETP.GT.U32.AND.EX P4, PT, R120, RZ, PT, P4 ;  /* 0x000000ff7800720c */ /* 0x000fc40003f84140 */
[----:B------:R-:W-:Y:S02]  /*4f00*/  ISETP.GT.U32.AND.EX P0, PT, R120, RZ, PT, P0 ;  /* 0x000000ff7800720c */ /* 0x000fe40003f04100 */
[----:B------:R-:W-:Y:S02]  /*4f10*/  FMNMX3 R4, R4, R27, R28, !PT ;  /* 0x0000001b04047276 */ /* 0x000fe4000780001c */
[C---:B------:R-:W-:Y:S02]  /*4f20*/  ISETP.GT.U32.AND.EX P2, PT, R120.reuse, RZ, PT, P2 ;  /* 0x000000ff7800720c */ /* 0x040fe40003f44120 */
[----:B------:R-:W-:Y:S02]  /*4f30*/  ISETP.GT.U32.AND.EX P3, PT, R120, RZ, PT, P3 ;  /* 0x000000ff7800720c */ /* 0x000fe40003f64130 */
[----:B------:R-:W-:Y:S02]  /*4f40*/  FSEL R31, R31, -INF , !P0 ;  /* 0xff8000001f1f7808 */ /* 0x000fe40004000000 */
[----:B------:R-:W-:-:S02]  /*4f50*/  FSEL R32, R32, -INF , !P4 ;  /* 0xff80000020207808 */ /* 0x000fc40006000000 */
[----:B------:R-:W-:Y:S02]  /*4f60*/  FMNMX3 R4, R4, R29, R30, !PT ;  /* 0x0000001d04047276 */ /* 0x000fe4000780001e */
[----:B------:R-:W-:Y:S02]  /*4f70*/  ISETP.GT.U32.AND.EX P1, PT, R120, RZ, PT, P1 ;  /* 0x000000ff7800720c */ /* 0x000fe40003f24110 */
[----:B------:R-:W-:Y:S02]  /*4f80*/  FSEL R33, R33, -INF , !P3 ;  /* 0xff80000021217808 */ /* 0x000fe40005800000 */
[----:B------:R-:W-:Y:S02]  /*4f90*/  FSEL R34, R34, -INF , !P2 ;  /* 0xff80000022227808 */ /* 0x000fe40005000000 */
[----:B------:R-:W-:Y:S02]  /*4fa0*/  FMNMX3 R4, R4, R31, R32, !PT ;  /* 0x0000001f04047276 */ /* 0x000fe40007800020 */
[----:B------:R-:W-:-:S02]  /*4fb0*/  FSEL R35, R35, -INF , !P1 ;  /* 0xff80000023237808 */ /* 0x000fc40004800000 */
[----:B------:R-:W-:-:S04]  /*4fc0*/  FMNMX3 R4, R4, R33, R34, !PT ;  /* 0x0000002104047276 */ /* 0x000fc80007800022 */
[----:B------:R-:W-:-:S05]  /*4fd0*/  FMNMX R118, R35, R4, !PT ;  /* 0x0000000423767209 */ /* 0x000fca0007800000 */
[----:B------:R-:W1:Y:S02]  /*4fe0*/  SHFL.BFLY PT, R116, R118, 0x10, 0x1f ;  /* 0x0e001f0076747f89 */ /* 0x000e6400000e0000 */
[----:B-1----:R-:W-:-:S05]  /*4ff0*/  FMNMX3 R116, R118, R116, R113, !PT ;  /* 0x0000007476747276 */ /* 0x002fca0007800071 */
[--C-:B------:R-:W-:Y:S01]  /*5000*/  FADD R119, R119, -R116.reuse ;  /* 0x8000007477777221 */ /* 0x100fe20000000000 */
[--C-:B------:R-:W-:Y:S01]  /*5010*/  FADD R5, R5, -R116.reuse ;  /* 0x8000007405057221 */ /* 0x100fe20000000000 */
[--C-:B------:R-:W-:Y:S01]  /*5020*/  FADD R6, R6, -R116.reuse ;  /* 0x8000007406067221 */ /* 0x100fe20000000000 */
[--C-:B------:R-:W-:Y:S01]  /*5030*/  FADD R7, R7, -R116.reuse ;  /* 0x8000007407077221 */ /* 0x100fe20000000000 */
[----:B------:R-:W-:Y:S01]  /*5040*/  FMUL R4, R119, 1.4426950216293334961 ;  /* 0x3fb8aa3b77047820 */ /* 0x000fe20000400000 */
[----:B------:R-:W-:Y:S01]  /*5050*/  FMUL R5, R5, 1.4426950216293334961 ;  /* 0x3fb8aa3b05057820 */ /* 0x000fe20000400000 */
[----:B------:R-:W-:Y:S01]  /*5060*/  FMUL R6, R6, 1.4426950216293334961 ;  /* 0x3fb8aa3b06067820 */ /* 0x000fe20000400000 */
[----:B------:R-:W-:Y:S01]  /*5070*/  FMUL R7, R7, 1.4426950216293334961 ;  /* 0x3fb8aa3b07077820 */ /* 0x000fe20000400000 */
[--C-:B------:R-:W-:Y:S01]  /*5080*/  FADD R8, R8, -R116.reuse ;  /* 0x8000007408087221 */ /* 0x100fe20000000000 */
[--C-:B------:R-:W-:Y:S01]  /*5090*/  FADD R9, R9, -R116.reuse ;  /* 0x8000007409097221 */ /* 0x100fe20000000000 */
[----:B------:R-:W-:Y:S01]  /*50a0*/  MUFU.EX2 R4, R4 ;  /* 0x0000000400047308 */ /* 0x000fe20000000800 */
[--C-:B------:R-:W-:Y:S01]  /*50b0*/  FADD R10, R10, -R116.reuse ;  /* 0x800000740a0a7221 */ /* 0x100fe20000000000 */
[----:B------:R-:W-:Y:S01]  /*50c0*/  FMUL R8, R8, 1.4426950216293334961 ;  /* 0x3fb8aa3b08087820 */ /* 0x000fe20000400000 */
[----:B------:R-:W-:Y:S01]  /*50d0*/  FMUL R9, R9, 1.4426950216293334961 ;  /* 0x3fb8aa3b09097820 */ /* 0x000fe20000400000 */
[--C-:B------:R-:W-:Y:S01]  /*50e0*/  FADD R11, R11, -R116.reuse ;  /* 0x800000740b0b7221 */ /* 0x100fe20000000000 */
[----:B------:R-:W-:Y:S01]  /*50f0*/  FMUL R10, R10, 1.4426950216293334961 ;  /* 0x3fb8aa3b0a0a7820 */ /* 0x000fe20000400000 */
[--C-:B------:R-:W-:Y:S01]  /*5100*/  FADD R21, R21, -R116.reuse ;  /* 0x8000007415157221 */ /* 0x100fe20000000000 */
[--C-:B------:R-:W-:Y:S01]  /*5110*/  FADD R12, R12, -R116.reuse ;  /* 0x800000740c0c7221 */ /* 0x100fe20000000000 */
[----:B------:R-:W1:Y:S01]  /*5120*/  MUFU.EX2 R5, R5 ;  /* 0x0000000500057308 */ /* 0x000e620000000800 */
[----:B------:R-:W-:Y:S01]  /*5130*/  FMUL R11, R11, 1.4426950216293334961 ;  /* 0x3fb8aa3b0b0b7820 */ /* 0x000fe20000400000 */
[----:B------:R-:W-:Y:S01]  /*5140*/  FMUL R21, R21, 1.4426950216293334961 ;  /* 0x3fb8aa3b15157820 */ /* 0x000fe20000400000 */
[--C-:B------:R-:W-:Y:S01]  /*5150*/  FADD R22, R22, -R116.reuse ;  /* 0x8000007416167221 */ /* 0x100fe20000000000 */
[----:B------:R-:W-:Y:S01]  /*5160*/  FMUL R12, R12, 1.4426950216293334961 ;  /* 0x3fb8aa3b0c0c7820 */ /* 0x000fe20000400000 */
[--C-:B------:R-:W-:Y:S01]  /*5170*/  FADD R13, R13, -R116.reuse ;  /* 0x800000740d0d7221 */ /* 0x100fe20000000000 */
[--C-:B------:R-:W-:Y:S01]  /*5180*/  FADD R14, R14, -R116.reuse ;  /* 0x800000740e0e7221 */ /* 0x100fe20000000000 */
[----:B------:R-:W-:Y:S01]  /*5190*/  FMUL R22, R22, 1.4426950216293334961 ;  /* 0x3fb8aa3b16167820 */ /* 0x000fe20000400000 */
[----:B------:R-:W3:Y:S01]  /*51a0*/  MUFU.EX2 R6, R6 ;  /* 0x0000000600067308 */ /* 0x000ee20000000800 */
[----:B------:R-:W-:Y:S01]  /*51b0*/  FMUL R13, R13, 1.4426950216293334961 ;  /* 0x3fb8aa3b0d0d7820 */ /* 0x000fe20000400000 */
[----:B------:R-:W-:Y:S01]  /*51c0*/  FMUL R14, R14, 1.4426950216293334961 ;  /* 0x3fb8aa3b0e0e7820 */ /* 0x000fe20000400000 */
[--C-:B------:R-:W-:Y:S01]  /*51d0*/  FADD R15, R15, -R116.reuse ;  /* 0x800000740f0f7221 */ /* 0x100fe20000000000 */
[--C-:B------:R-:W-:Y:S01]  /*51e0*/  FADD R16, R16, -R116.reuse ;  /* 0x8000007410107221 */ /* 0x100fe20000000000 */
[--C-:B------:R-:W-:Y:S01]  /*51f0*/  FADD R17, R17, -R116.reuse ;  /* 0x8000007411117221 */ /* 0x100fe20000000000 */
[--C-:B------:R-:W-:Y:S01]  /*5200*/  FADD R18, R18, -R116.reuse ;  /* 0x8000007412127221 */ /* 0x100fe20000000000 */
[----:B------:R-:W-:Y:S01]  /*5210*/  FMUL R15, R15, 1.4426950216293334961 ;  /* 0x3fb8aa3b0f0f7820 */ /* 0x000fe20000400000 */
[----:B------:R-:W4:Y:S01]  /*5220*/  MUFU.EX2 R7, R7 ;  /* 0x0000000700077308 */ /* 0x000f220000000800 */
[----:B-1----:R-:W-:Y:S01]  /*5230*/  FADD R119, R4, R5 ;  /* 0x0000000504777221 */ /* 0x002fe20000000000 */
[----:B------:R-:W-:Y:S01]  /*5240*/  FMUL R16, R16, 1.4426950216293334961 ;  /* 0x3fb8aa3b10107820 */ /* 0x000fe20000400000 */
[----:B------:R-:W-:Y:S01]  /*5250*/  FMUL R17, R17, 1.4426950216293334961 ;  /* 0x3fb8aa3b11117820 */ /* 0x000fe20000400000 */
[----:B------:R-:W-:Y:S01]  /*5260*/  FMUL R18, R18, 1.4426950216293334961 ;  /* 0x3fb8aa3b12127820 */ /* 0x000fe20000400000 */
[--C-:B------:R-:W-:Y:S01]  /*5270*/  FADD R19, R19, -R116.reuse ;  /* 0x8000007413137221 */ /* 0x100fe20000000000 */
[--C-:B------:R-:W-:Y:S01]  /*5280*/  FADD R20, R20, -R116.reuse ;  /* 0x8000007414147221 */ /* 0x100fe20000000000 */
[--C-:B------:R-:W-:Y:S01]  /*5290*/  FADD R23, R23, -R116.reuse ;  /* 0x8000007417177221 */ /* 0x100fe20000000000 */
[----:B------:R-:W1:Y:S01]  /*52a0*/  MUFU.EX2 R8, R8 ;  /* 0x0000000800087308 */ /* 0x000e620000000800 */
[----:B---3--:R-:W-:Y:S01]  /*52b0*/  FADD R118, R6, R119 ;  /* 0x0000007706767221 */ /* 0x008fe20000000000 */
[----:B------:R-:W-:Y:S01]  /*52c0*/  FMUL R19, R19, 1.4426950216293334961 ;  /* 0x3fb8aa3b13137820 */ /* 0x000fe20000400000 */
[----:B------:R-:W-:Y:S01]  /*52d0*/  FMUL R20, R20, 1.4426950216293334961 ;  /* 0x3fb8aa3b14147820 */ /* 0x000fe20000400000 */
[----:B------:R-:W-:Y:S01]  /*52e0*/  FMUL R23, R23, 1.4426950216293334961 ;  /* 0x3fb8aa3b17177820 */ /* 0x000fe20000400000 */
[--C-:B------:R-:W-:Y:S01]  /*52f0*/  FADD R24, R24, -R116.reuse ;  /* 0x8000007418187221 */ /* 0x100fe20000000000 */
[--C-:B------:R-:W-:Y:S01]  /*5300*/  FADD R25, R25, -R116.reuse ;  /* 0x8000007419197221 */ /* 0x100fe20000000000 */
[--C-:B------:R-:W-:Y:S01]  /*5310*/  FADD R26, R26, -R116.reuse ;  /* 0x800000741a1a7221 */ /* 0x100fe20000000000 */
[----:B------:R-:W3:Y:S01]  /*5320*/  MUFU.EX2 R9, R9 ;  /* 0x0000000900097308 */ /* 0x000ee20000000800 */
[----:B------:R-:W-:Y:S01]  /*5330*/  FMUL R24, R24, 1.4426950216293334961 ;  /* 0x3fb8aa3b18187820 */ /* 0x000fe20000400000 */
[----:B------:R-:W-:Y:S01]  /*5340*/  FMUL R25, R25, 1.4426950216293334961 ;  /* 0x3fb8aa3b19197820 */ /* 0x000fe20000400000 */
[----:B------:R-:W-:Y:S01]  /*5350*/  FMUL R26, R26, 1.4426950216293334961 ;  /* 0x3fb8aa3b1a1a7820 */ /* 0x000fe20000400000 */
[--C-:B------:R-:W-:Y:S01]  /*5360*/  FADD R27, R27, -R116.reuse ;  /* 0x800000741b1b7221 */ /* 0x100fe20000000000 */
[--C-:B------:R-:W-:Y:S01]  /*5370*/  FADD R28, R28, -R116.reuse ;  /* 0x800000741c1c7221 */ /* 0x100fe20000000000 */
[--C-:B------:R-:W-:Y:S01]  /*5380*/  FADD R29, R29, -R116.reuse ;  /* 0x800000741d1d7221 */ /* 0x100fe20000000000 */
[--C-:B------:R-:W-:Y:S01]  /*5390*/  FADD R30, R30, -R116.reuse ;  /* 0x800000741e1e7221 */ /* 0x100fe20000000000 */
[----:B------:R-:W5:Y:S01]  /*53a0*/  MUFU.EX2 R10, R10 ;  /* 0x0000000a000a7308 */ /* 0x000f620000000800 */
[----:B------:R-:W-:Y:S01]  /*53b0*/  FMUL R27, R27, 1.4426950216293334961 ;  /* 0x3fb8aa3b1b1b7820 */ /* 0x000fe20000400000 */
[----:B------:R-:W-:Y:S01]  /*53c0*/  FMUL R28, R28, 1.4426950216293334961 ;  /* 0x3fb8aa3b1c1c7820 */ /* 0x000fe20000400000 */
[----:B------:R-:W-:Y:S01]  /*53d0*/  FMUL R29, R29, 1.4426950216293334961 ;  /* 0x3fb8aa3b1d1d7820 */ /* 0x000fe20000400000 */
[----:B------:R-:W-:Y:S01]  /*53e0*/  FMUL R30, R30, 1.4426950216293334961 ;  /* 0x3fb8aa3b1e1e7820 */ /* 0x000fe20000400000 */
[--C-:B------:R-:W-:Y:S01]  /*53f0*/  FADD R31, R31, -R116.reuse ;  /* 0x800000741f1f7221 */ /* 0x100fe20000000000 */
[--C-:B------:R-:W-:Y:S01]  /*5400*/  FADD R32, R32, -R116.reuse ;  /* 0x8000007420207221 */ /* 0x100fe20000000000 */
[--C-:B------:R-:W-:Y:S01]  /*5410*/  FADD R33, R33, -R116.reuse ;  /* 0x8000007421217221 */ /* 0x100fe20000000000 */
[----:B------:R-:W0:Y:S01]  /*5420*/  MUFU.EX2 R11, R11 ;  /* 0x0000000b000b7308 */ /* 0x000e220000000800 */
[----:B------:R-:W-:Y:S01]  /*5430*/  FMUL R31, R31, 1.4426950216293334961 ;  /* 0x3fb8aa3b1f1f7820 */ /* 0x000fe20000400000 */
[----:B------:R-:W-:Y:S01]  /*5440*/  FMUL R32, R32, 1.4426950216293334961 ;  /* 0x3fb8aa3b20207820 */ /* 0x000fe20000400000 */
[----:B------:R-:W-:Y:S01]  /*5450*/  FMUL R33, R33, 1.4426950216293334961 ;  /* 0x3fb8aa3b21217820 */ /* 0x000fe20000400000 */
[--C-:B------:R-:W-:Y:S01]  /*5460*/  FADD R34, R34, -R116.reuse ;  /* 0x8000007422227221 */ /* 0x100fe20000000000 */
[----:B------:R-:W-:-:S03]  /*5470*/  FADD R35, R35, -R116 ;  /* 0x8000007423237221 */ /* 0x000fc60000000000 */
[----:B------:R4:W-:Y:S01]  /*5480*/  MUFU.EX2 R137, R21 ;  /* 0x0000001500897308 */ /* 0x0009e20000000800 */
[----:B------:R-:W-:Y:S01]  /*5490*/  FMUL R34, R34, 1.4426950216293334961 ;  /* 0x3fb8aa3b22227820 */ /* 0x000fe20000400000 */
[----:B------:R-:W-:-:S06]  /*54a0*/  FMUL R35, R35, 1.4426950216293334961 ;  /* 0x3fb8aa3b23237820 */ /* 0x000fcc0000400000 */
[----:B------:R-:W0:Y:S01]  /*54b0*/  MUFU.EX2 R12, R12 ;  /* 0x0000000c000c7308 */ /* 0x000e220000000800 */
[----:B----4-:R-:W-:-:S07]  /*54c0*/  FADD R21, R7, R118 ;  /* 0x0000007607157221 */ /* 0x010fce0000000000 */
[----:B------:R1:W-:Y:S08]  /*54d0*/  MUFU.EX2 R139, R22 ;  /* 0x00000016008b7308 */ /* 0x0003f00000000800 */
[----:B------:R-:W4:Y:S01]  /*54e0*/  MUFU.EX2 R13, R13 ;  /* 0x0000000d000d7308 */ /* 0x000f220000000800 */
[----:B-1----:R-:W-:-:S04]  /*54f0*/  FADD R22, R8, R21 ;  /* 0x0000001508167221 */ /* 0x002fc80000000000 */
[----:B---3--:R-:W-:-:S03]  /*5500*/  FADD R21, R9, R22 ;  /* 0x0000001609157221 */ /* 0x008fc60000000000 */
[----:B------:R-:W1:Y:S01]  /*5510*/  MUFU.EX2 R14, R14 ;  /* 0x0000000e000e7308 */ /* 0x000e620000000800 */
[----:B-----5:R-:W-:-:S04]  /*5520*/  FADD R22, R10, R21 ;  /* 0x000000150a167221 */ /* 0x020fc80000000000 */
[----:B0-----:R-:W-:-:S03]  /*5530*/  FADD R21, R11, R22 ;  /* 0x000000160b157221 */ /* 0x001fc60000000000 */
[----:B------:R-:W0:Y:S01]  /*5540*/  MUFU.EX2 R15, R15 ;  /* 0x0000000f000f7308 */ /* 0x000e220000000800 */
[----:B------:R-:W-:-:S04]  /*5550*/  FADD R22, R12, R21 ;  /* 0x000000150c167221 */ /* 0x000fc80000000000 */
[----:B----4-:R-:W-:-:S03]  /*5560*/  FADD R21, R13, R22 ;  /* 0x000000160d157221 */ /* 0x010fc60000000000 */
[----:B------:R-:W3:Y:S01]  /*5570*/  MUFU.EX2 R16, R16 ;  /* 0x0000001000107308 */ /* 0x000ee20000000800 */
[----:B-1----:R-:W-:-:S07]  /*5580*/  FADD R22, R14, R21 ;  /* 0x000000150e167221 */ /* 0x002fce0000000000 */
[----:B------:R-:W1:Y:S01]  /*5590*/  MUFU.EX2 R17, R17 ;  /* 0x0000001100117308 */ /* 0x000e620000000800 */
[----:B0-----:R-:W-:-:S07]  /*55a0*/  FADD R21, R15, R22 ;  /* 0x000000160f157221 */ /* 0x001fce0000000000 */
[----:B------:R-:W0:Y:S01]  /*55b0*/  MUFU.EX2 R18, R18 ;  /* 0x0000001200127308 */ /* 0x000e220000000800 */
[----:B---3--:R-:W-:-:S07]  /*55c0*/  FADD R22, R16, R21 ;  /* 0x0000001510167221 */ /* 0x008fce0000000000 */
[----:B------:R-:W3:Y:S01]  /*55d0*/  MUFU.EX2 R19, R19 ;  /* 0x0000001300137308 */ /* 0x000ee20000000800 */
[----:B-1----:R-:W-:-:S07]  /*55e0*/  FADD R21, R17, R22 ;  /* 0x0000001611157221 */ /* 0x002fce0000000000 */
[----:B------:R-:W1:Y:S01]  /*55f0*/  MUFU.EX2 R20, R20 ;  /* 0x0000001400147308 */ /* 0x000e620000000800 */
[----:B0-----:R-:W-:-:S07]  /*5600*/  FADD R22, R18, R21 ;  /* 0x0000001512167221 */ /* 0x001fce0000000000 */
[----:B------:R-:W0:Y:S01]  /*5610*/  MUFU.EX2 R136, R23 ;  /* 0x0000001700887308 */ /* 0x000e220000000800 */
[----:B---3--:R-:W-:-:S07]  /*5620*/  FADD R21, R19, R22 ;  /* 0x0000001613157221 */ /* 0x008fce0000000000 */
[----:B------:R-:W3:Y:S01]  /*5630*/  MUFU.EX2 R141, R24 ;  /* 0x00000018008d7308 */ /* 0x000ee20000000800 */
[----:B-1----:R-:W-:Y:S01]  /*5640*/  FADD R22, R20, R21 ;  /* 0x0000001514167221 */ /* 0x002fe20000000000 */
[----:B------:R-:W-:-:S03]  /*5650*/  FADD R21, -R116, R113 ;  /* 0x0000007174157221 */ /* 0x000fc60000000100 */
[----:B------:R-:W-:Y:S01]  /*5660*/  FADD R22, R137, R22 ;  /* 0x0000001689167221 */ /* 0x000fe20000000000 */
[----:B------:R-:W-:Y:S02]  /*5670*/  FMUL R21, R21, 1.4426950216293334961 ;  /* 0x3fb8aa3b15157820 */ /* 0x000fe40000400000 */
[----:B------:R1:W4:Y:S01]  /*5680*/  MUFU.EX2 R138, R25 ;  /* 0x00000019008a7308 */ /* 0x0003220000000800 */
[----:B------:R-:W-:-:S04]  /*5690*/  FADD R22, R139, R22 ;  /* 0x000000168b167221 */ /* 0x000fc80000000000 */
[----:B0-----:R-:W-:-:S03]  /*56a0*/  FADD R22, R136, R22 ;  /* 0x0000001688167221 */ /* 0x001fc60000000000 */
[----:B------:R-:W2:Y:S01]  /*56b0*/  MUFU.EX2 R113, R21 ;  /* 0x0000001500717308 */ /* 0x000ea20000000800 */
[----:B---3--:R-:W-:Y:S01]  /*56c0*/  FADD R22, R141, R22 ;  /* 0x000000168d167221 */ /* 0x008fe20000000000 */
[----:B-1----:R-:W-:-:S06]  /*56d0*/  IMAD.WIDE R24, R109, 0x2, R102 ;  /* 0x000000026d187825 */ /* 0x002fcc00078e0266 */
[----:B------:R0:W1:Y:S01]  /*56e0*/  MUFU.EX2 R143, R26 ;  /* 0x0000001a008f7308 */ /* 0x0000620000000800 */
[----:B----4-:R-:W-:-:S07]  /*56f0*/  FADD R22, R138, R22 ;  /* 0x000000168a167221 */ /* 0x010fce0000000000 */
[----:B------:R-:W3:Y:S01]  /*5700*/  MUFU.EX2 R140, R27 ;  /* 0x0000001b008c7308 */ /* 0x000ee20000000800 */
[----:B--2---:R2:W-:Y:S01]  /*5710*/  STSM.16.M88 [R58+0x6000], R113 ;  /* 0x006000713a007844 */ /* 0x0045e20000000000 */
[----:B0-----:R-:W-:Y:S01]  /*5720*/  IMAD.U32 R26, R115, -0x80000000, RZ ;  /* 0x80000000731a7824 */ /* 0x001fe200078e00ff */
[----:B------:R-:W-:Y:S01]  /*5730*/  BAR.SYNC.DEFER_BLOCKING 0x0 ;  /* 0x0000000000007b1d */ /* 0x000fe20000010000 */
[----:B-1----:R-:W-:-:S05]  /*5740*/  FADD R22, R143, R22 ;  /* 0x000000168f167221 */ /* 0x002fca0000000000 */
[----:B------:R-:W0:Y:S01]  /*5750*/  MUFU.EX2 R145, R28 ;  /* 0x0000001c00917308 */ /* 0x000e220000000800 */
[----:B---3--:R-:W-:-:S07]  /*5760*/  FADD R22, R140, R22 ;  /* 0x000000168c167221 */ /* 0x008fce0000000000 */
[----:B------:R-:W1:Y:S08]  /*5770*/  MUFU.EX2 R142, R29 ;  /* 0x0000001d008e7308 */ /* 0x000e700000000800 */
[----:B------:R-:W3:Y:S01]  /*5780*/  MUFU.EX2 R147, R30 ;  /* 0x0000001e00937308 */ /* 0x000ee20000000800 */
[----:B0-----:R-:W-:Y:S01]  /*5790*/  FADD R22, R145, R22 ;  /* 0x0000001691167221 */ /* 0x001fe20000000000 */
[----:B------:R2:W0:Y:S01]  /*57a0*/  LDSM.16.M88 R115, [R59+UR8+0x6000] ;  /* 0x006000083b73783b */ /* 0x0004220008000000 */
[----:B------:R-:W4:Y:S05]  /*57b0*/  SYNCS.PHASECHK.TRANS64.TRYWAIT P0, [UR32], R26 ;  /* 0x0000001aff0075a7 */ /* 0x000f2a0008001120 */
[----:B------:R-:W5:Y:S01]  /*57c0*/  MUFU.EX2 R144, R31 ;  /* 0x0000001f00907308 */ /* 0x000f620000000800 */
[----:B-1----:R-:W-:-:S07]  /*57d0*/  FADD R22, R142, R22 ;  /* 0x000000168e167221 */ /* 0x002fce0000000000 */
[----:B------:R-:W1:Y:S01]  /*57e0*/  MUFU.EX2 R149, R32 ;  /* 0x0000002000957308 */ /* 0x000e620000000800 */
[----:B---3--:R-:W-:-:S07]  /*57f0*/  FADD R22, R147, R22 ;  /* 0x0000001693167221 */ /* 0x008fce0000000000 */
[----:B------:R-:W3:Y:S01]  /*5800*/  MUFU.EX2 R146, R33 ;  /* 0x0000002100927308 */ /* 0x000ee20000000800 */
[----:B-----5:R-:W-:-:S07]  /*5810*/  FADD R22, R144, R22 ;  /* 0x0000001690167221 */ /* 0x020fce0000000000 */
[----:B------:R-:W5:Y:S01]  /*5820*/  MUFU.EX2 R151, R34 ;  /* 0x0000002200977308 */ /* 0x000f620000000800 */
[----:B-1----:R-:W-:-:S07]  /*5830*/  FADD R22, R149, R22 ;  /* 0x0000001695167221 */ /* 0x002fce0000000000 */
[----:B------:R-:W1:Y:S01]  /*5840*/  MUFU.EX2 R148, R35 ;  /* 0x0000002300947308 */ /* 0x000e620000000800 */
[----:B---3--:R-:W-:-:S04]  /*5850*/  FADD R22, R146, R22 ;  /* 0x0000001692167221 */ /* 0x008fc80000000000 */
[----:B-----5:R-:W-:-:S04]  /*5860*/  FADD R22, R151, R22 ;  /* 0x0000001697167221 */ /* 0x020fc80000000000 */
[----:B-1----:R-:W-:Y:S01]  /*5870*/  FADD R124, R148, R22 ;  /* 0x00000016947c7221 */ /* 0x002fe20000000000 */
[----:B------:R-:W-:-:S04]  /*5880*/  IMAD.WIDE R22, R109, 0x2, R106 ;  /* 0x000000026d167825 */ /* 0x000fc800078e026a */
[----:B------:R2:W1:Y:S01]  /*5890*/  SHFL.BFLY PT, R125, R124, 0x10, 0x1f ;  /* 0x0e001f007c7d7f89 */ /* 0x00046200000e0000 */
[----:B0---4-:R-:W-:Y:S05]  /*58a0*/  @!P0 BRA `(.L_x_18) ;  /* 0x00000020008c8947 */ /* 0x011fea0003800000 */
.L_x_26:
[C---:B------:R-:W-:Y:S01]  /*58b0*/  IMAD.WIDE R118, R109.reuse, 0x2, R86 ;  /* 0x000000026d767825 */ /* 0x040fe200078e0256 */
[----:B------:R-:W3:Y:S03]  /*58c0*/  LDG.E.U16 R21, desc[UR30][R22.64] ;  /* 0x0000001e16157981 */ /* 0x000ee6000c1e1500 */
[C---:B------:R-:W-:Y:S01]  /*58d0*/  IMAD.WIDE R28, R109.reuse, 0x2, R98 ;  /* 0x000000026d1c7825 */ /* 0x040fe200078e0262 */
[----:B------:R0:W4:Y:S03]  /*58e0*/  LDG.E.U16 R135, desc[UR30][R118.64] ;  /* 0x0000001e76877981 */ /* 0x000126000c1e1500 */
[C---:B------:R-:W-:Y:S01]  /*58f0*/  IMAD.WIDE R32, R109.reuse, 0x2, R94 ;  /* 0x000000026d207825 */ /* 0x040fe200078e025e */
[----:B--2---:R5:W2:Y:S03]  /*5900*/  LDG.E.U16 R127, desc[UR30][R24.64] ;  /* 0x0000001e187f7981 */ /* 0x004aa6000c1e1500 */
[C---:B------:R-:W-:Y:S01]  /*5910*/  IMAD.WIDE R34, R109.reuse, 0x2, R90 ;  /* 0x000000026d227825 */ /* 0x040fe200078e025a */
[----:B------:R1:W2:Y:S03]  /*5920*/  LDG.E.U16 R129, desc[UR30][R28.64] ;  /* 0x0000001e1c817981 */ /* 0x0002a6000c1e1500 */
[C---:B------:R-:W-:Y:S01]  /*5930*/  IMAD.WIDE R120, R109.reuse, 0x2, R82 ;  /* 0x000000026d787825 */ /* 0x040fe200078e0252 */
[----:B------:R1:W2:Y:S03]  /*5940*/  LDG.E.U16 R131, desc[UR30][R32.64] ;  /* 0x0000001e20837981 */ /* 0x0002a6000c1e1500 */
[C---:B------:R-:W-:Y:S01]  /*5950*/  IMAD.WIDE R122, R109.reuse, 0x2, R76 ;  /* 0x000000026d7a7825 */ /* 0x040fe200078e024c */
[----:B------:R1:W2:Y:S03]  /*5960*/  LDG.E.U16 R133, desc[UR30][R34.64] ;  /* 0x0000001e22857981 */ /* 0x0002a6000c1e1500 */
[C---:B0-----:R-:W-:Y:S01]  /*5970*/  IMAD.WIDE R118, R109.reuse, 0x2, R78 ;  /* 0x000000026d767825 */ /* 0x041fe200078e024e */
[----:B------:R-:W2:Y:S03]  /*5980*/  LDG.E.U16 R121, desc[UR30][R120.64] ;  /* 0x0000001e78797981 */ /* 0x000ea6000c1e1500 */
[C---:B------:R-:W-:Y:S01]  /*5990*/  IMAD.WIDE R22, R109.reuse, 0x2, R104 ;  /* 0x000000026d167825 */ /* 0x040fe200078e0268 */
[----:B------:R-:W2:Y:S03]  /*59a0*/  LDG.E.U16 R123, desc[UR30][R122.64] ;  /* 0x0000001e7a7b7981 */ /* 0x000ea6000c1e1500 */
[C---:B------:R-:W-:Y:S01]  /*59b0*/  IMAD.WIDE R26, R109.reuse, 0x2, R100 ;  /* 0x000000026d1a7825 */ /* 0x040fe200078e0264 */
[----:B------:R-:W2:Y:S03]  /*59c0*/  LDG.E.U16 R126, desc[UR30][R22.64] ;  /* 0x0000001e167e7981 */ /* 0x000ea6000c1e1500 */
[C---:B------:R-:W-:Y:S01]  /*59d0*/  IMAD.WIDE R30, R109.reuse, 0x2, R96 ;  /* 0x000000026d1e7825 */ /* 0x040fe200078e0260 */
[----:B------:R-:W2:Y:S03]  /*59e0*/  LDG.E.U16 R128, desc[UR30][R26.64] ;  /* 0x0000001e1a807981 */ /* 0x000ea6000c1e1500 */
[C---:B-----5:R-:W-:Y:S01]  /*59f0*/  IMAD.WIDE R24, R109.reuse, 0x2, R92 ;  /* 0x000000026d187825 */ /* 0x060fe200078e025c */
[----:B------:R-:W5:Y:S03]  /*5a00*/  LDG.E.U16 R130, desc[UR30][R30.64] ;  /* 0x0000001e1e827981 */ /* 0x000f66000c1e1500 */
[C---:B-1----:R-:W-:Y:S01]  /*5a10*/  IMAD.WIDE R28, R109.reuse, 0x2, R88 ;  /* 0x000000026d1c7825 */ /* 0x042fe200078e0258 */
[----:B------:R-:W5:Y:S03]  /*5a20*/  LDG.E.U16 R132, desc[UR30][R24.64] ;  /* 0x0000001e18847981 */ /* 0x000f66000c1e1500 */
[C---:B------:R-:W-:Y:S01]  /*5a30*/  IMAD.WIDE R32, R109.reuse, 0x2, R84 ;  /* 0x000000026d207825 */ /* 0x040fe200078e0254 */
[----:B------:R-:W5:Y:S03]  /*5a40*/  LDG.E.U16 R120, desc[UR30][R28.64] ;  /* 0x0000001e1c787981 */ /* 0x000f66000c1e1500 */
[----:B------:R-:W-:Y:S01]  /*5a50*/  IMAD.WIDE R34, R109, 0x2, R80 ;  /* 0x000000026d227825 */ /* 0x000fe200078e0250 */
[----:B------:R-:W5:Y:S04]  /*5a60*/  LDG.E.U16 R122, desc[UR30][R32.64] ;  /* 0x0000001e207a7981 */ /* 0x000f68000c1e1500 */
[----:B------:R-:W5:Y:S04]  /*5a70*/  LDG.E.U16 R134, desc[UR30][R34.64] ;  /* 0x0000001e22867981 */ /* 0x000f68000c1e1500 */
[----:B------:R-:W5:Y:S01]  /*5a80*/  LDG.E.U16 R118, desc[UR30][R118.64] ;  /* 0x0000001e76767981 */ /* 0x000f62000c1e1500 */
        /* <DEDUP_REMOVED lines=15> */
[----:B------:R-:W-:-:S04]  /*5b80*/  F2FP.BF16.F32.PACK_AB R19, R148, R151 ;  /* 0x000000979413723e */ /* 0x000fc800000010ff */
[----:B------:R-:W-:Y:S01]  /*5b90*/  STTM.16dp32bit_t0_t15.x16 tmem[UR18], R4 ;  /* 0x00000004000079ed */ /* 0x000fe20008a00012 */
[----:B------:R-:W-:Y:S01]  /*5ba0*/  STTM.16dp32bit_t16_t31.x16 tmem[UR18+0x10], R4 ;  /* 0x00001004000079ed */ /* 0x000fe20008a20012 */
[----:B------:R-:W-:Y:S01]  /*5bb0*/  ULEA UR32, UR6, UR8, 0x3 ;  /* 0x0000000806207291 */ /* 0x000fe2000f8e18ff */
[----:B------:R-:W-:-:S03]  /*5bc0*/  FADD R124, R124, R125 ;  /* 0x0000007d7c7c7221 */ /* 0x000fc60000000000 */
[----:B------:R-:W-:Y:S01]  /*5bd0*/  UIADD3 UR32, UPT, UPT, UR32, 0xa000, URZ ;  /* 0x0000a00020207890 */ /* 0x000fe2000fffe0ff */
[----:B---3--:R0:W-:Y:S04]  /*5be0*/  STS.U16 [R54+UR8+0x8000], R21 ;  /* 0x0080001536007988 */ /* 0x0081e80008000408 */
[----:B----4-:R1:W-:Y:S04]  /*5bf0*/  STS.U16 [R54+UR8+0x9400], R135 ;  /* 0x0094008736007988 */ /* 0x0103e80008000408 */
[----:B--2---:R1:W-:Y:S04]  /*5c00*/  STS.U16 [R54+UR8+0x8400], R127 ;  /* 0x0084007f36007988 */ /* 0x0043e80008000408 */
[----:B------:R1:W-:Y:S04]  /*5c10*/  STS.U16 [R54+UR8+0x8800], R129 ;  /* 0x0088008136007988 */ /* 0x0003e80008000408 */
[----:B------:R1:W-:Y:S04]  /*5c20*/  STS.U16 [R54+UR8+0x8c00], R131 ;  /* 0x008c008336007988 */ /* 0x0003e80008000408 */
[----:B------:R1:W-:Y:S04]  /*5c30*/  STS.U16 [R54+UR8+0x9000], R133 ;  /* 0x0090008536007988 */ /* 0x0003e80008000408 */
[----:B------:R1:W-:Y:S04]  /*5c40*/  STS.U16 [R54+UR8+0x9800], R121 ;  /* 0x0098007936007988 */ /* 0x0003e80008000408 */
[----:B------:R1:W-:Y:S04]  /*5c50*/  STS.U16 [R54+UR8+0x9c00], R123 ;  /* 0x009c007b36007988 */ /* 0x0003e80008000408 */
[----:B------:R1:W-:Y:S04]  /*5c60*/  STS.U16 [R55+UR8+0x8200], R126 ;  /* 0x0082007e37007988 */ /* 0x0003e80008000408 */
[----:B------:R1:W-:Y:S04]  /*5c70*/  STS.U16 [R55+UR8+0x8600], R128 ;  /* 0x0086008037007988 */ /* 0x0003e80008000408 */
[----:B-----5:R1:W-:Y:S04]  /*5c80*/  STS.U16 [R55+UR8+0x8a00], R130 ;  /* 0x008a008237007988 */ /* 0x0203e80008000408 */
[----:B------:R1:W-:Y:S04]  /*5c90*/  STS.U16 [R55+UR8+0x8e00], R132 ;  /* 0x008e008437007988 */ /* 0x0003e80008000408 */
[----:B------:R1:W-:Y:S04]  /*5ca0*/  STS.U16 [R55+UR8+0x9200], R120 ;  /* 0x0092007837007988 */ /* 0x0003e80008000408 */
[----:B------:R1:W-:Y:S04]  /*5cb0*/  STS.U16 [R55+UR8+0x9600], R122 ;  /* 0x0096007a37007988 */ /* 0x0003e80008000408 */
[----:B------:R1:W-:Y:S04]  /*5cc0*/  STS.U16 [R55+UR8+0x9a00], R134 ;  /* 0x009a008637007988 */ /* 0x0003e80008000408 */
[----:B------:R1:W-:Y:S01]  /*5cd0*/  STS.U16 [R55+UR8+0x9e00], R118 ;  /* 0x009e007637007988 */ /* 0x0003e20008000408 */
[----:B------:R-:W2:Y:S02]  /*5ce0*/  FENCE.VIEW.ASYNC.T ;  /* 0x00000000000073c6 */ /* 0x000ea40000000200 */
[----:B--2---:R-:W-:Y:S06]  /*5cf0*/  BAR.SYNC.DEFER_BLOCKING 0x0 ;  /* 0x0000000000007b1d */ /* 0x004fec0000010000 */
[----:B0-----:R-:W0:Y:S01]  /*5d00*/  LDTM.x32 R4, tmem[UR12] ;  /* 0x0000000c000479ee */ /* 0x001e2200082c0000 */
[----:B------:R-:W-:Y:S01]  /*5d10*/  NOP ;  /* 0x0000000000007918 */ /* 0x000fe20000000000 */
[C---:B0-----:R-:W-:Y:S01]  /*5d20*/  FMUL R4, R115.reuse, R4 ;  /* 0x0000000473047220 */ /* 0x041fe20000400000 */
        /* <DEDUP_REMOVED lines=31> */
[----:B------:R1:W-:Y:S01]  /*5f20*/  STTM.x32 tmem[UR12], R4 ;  /* 0x00000004000079ed */ /* 0x0003e200082c000c */
[----:B------:R-:W0:Y:S02]  /*5f30*/  FENCE.VIEW.ASYNC.T ;  /* 0x00000000000073c6 */ /* 0x000e240000000200 */
[----:B0-----:R-:W-:Y:S06]  /*5f40*/  BAR.SYNC.DEFER_BLOCKING 0x0 ;  /* 0x0000000000007b1d */ /* 0x001fec0000010000 */
[----:B------:R0:W-:Y:S06]  /*5f50*/  MEMBAR.ALL.CTA ;  /* 0x0000000000007992 */ /* 0x0001ec0000008000 */
[----:B0-----:R-:W0:Y:S01]  /*5f60*/  FENCE.VIEW.ASYNC.S ;  /* 0x00000000000073c6 */ /* 0x001e220000000000 */
[----:B------:R-:W-:Y:S01]  /*5f70*/  IMAD.MOV.U32 R115, RZ, RZ, R110 ;  /* 0x000000ffff737224 */ /* 0x000fe200078e006e */
[----:B0-----:R-:W-:Y:S06]  /*5f80*/  BAR.SYNC.DEFER_BLOCKING 0x0 ;  /* 0x0000000000007b1d */ /* 0x001fec0000010000 */
[----:B------:R-:W-:Y:S05]  /*5f90*/  BRA.U UP1, `(.L_x_19) ;  /* 0x0000000101547547 */ /* 0x000fea000b800000 */
[----:B------:R-:W-:Y:S02]  /*5fa0*/  UIADD3 UR21, UPT, UPT, UR9, 0x88, URZ ;  /* 0x0000008809157890 */ /* 0x000fe4000fffe0ff */
[----:B------:R-:W-:Y:S02]  /*5fb0*/  UIADD3 UR23, UPT, UPT, UR9, 0x90, URZ ;  /* 0x0000009009177890 */ /* 0x000fe4000fffe0ff */
        /* <DEDUP_REMOVED lines=9> */
[----:B------:R-:W-:Y:S01]  /*6050*/  UMOV UR5, URZ ;  /* 0x000000ff00057c82 */ /* 0x000fe20008000000 */
[----:B------:R0:W-:Y:S01]  /*6060*/  UTCHMMA tmem[UR13], gdesc[UR24], tmem[UR9], tmem[UR26], idesc[UR27], UPT ;  /* 0x00ff1a180d0079ea */ /* 0x0001e2000b800009 */
[----:B------:R-:W-:Y:S01]  /*6070*/  UMOV UR52, 0x0 ;  /* 0x0000000000347882 */ /* 0x000fe20000000000 */
[----:B------:R-:W-:Y:S01]  /*6080*/  UMOV UR53, 0x8100490 ;  /* 0x0810049000357882 */ /* 0x000fe20000000000 */
[----:B------:R0:W-:Y:S01]  /*6090*/  UTCHMMA tmem[UR21], gdesc[UR36], tmem[UR9], tmem[UR28], idesc[UR29], UPT ;  /* 0x00ff1c24150079ea */ /* 0x0001e2000b800009 */
[----:B------:R-:W-:Y:S01]  /*60a0*/  UMOV UR4, UR4 ;  /* 0x0000000400047c82 */ /* 0x000fe20008000000 */
[----:B------:R0:W-:Y:S01]  /*60b0*/  UTCHMMA tmem[UR23], gdesc[UR44], tmem[UR9], tmem[UR48], idesc[UR49], UPT ;  /* 0x00ff302c170079ea */ /* 0x0001e2000b800009 */
[----:B------:R0:W-:Y:S01]  /*60c0*/  UTCHMMA tmem[UR50], gdesc[UR46], tmem[UR9], tmem[UR52], idesc[UR53], UPT ;  /* 0x00ff342e320079ea */ /* 0x0001e2000b800009 */
[----:B------:R0:W-:Y:S01]  /*60d0*/  UTCBAR [UR4], URZ ;  /* 0x000000ff040073e9 */ /* 0x0001e200080000ff */
[----:B------:R-:W-:Y:S01]  /*60e0*/  NOP ;  /* 0x0000000000007918 */ /* 0x000fe20000000000 */
.L_x_19:
[----:B------:R-:W-:Y:S01]  /*60f0*/  IADD3 R112, P0, PT, R112, 0x40, RZ ;  /* 0x0000004070707810 */ /* 0x000fe20007f1e0ff */
[----:B------:R-:W-:Y:S01]  /*6100*/  UIADD3 UR6, UPT, UPT, UR6, 0x1, URZ ;  /* 0x0000000106067890 */ /* 0x000fe2000fffe0ff */
[----:B------:R-:W-:Y:S02]  /*6110*/  VIADD R109, R109, UR19 ;  /* 0x000000136d6d7c36 */ /* 0x000fe40008000000 */
[----:B------:R-:W-:Y:S01]  /*6120*/  FFMA R108, R113, R108, R124 ;  /* 0x0000006c716c7223 */ /* 0x000fe2000000007c */
[----:B------:R-:W-:Y:S01]  /*6130*/  IMAD.IADD R111, R114, 0x1, R111 ;  /* 0x00000001726f7824 */ /* 0x000fe200078e026f */
[----:B------:R-:W-:Y:S01]  /*6140*/  UISETP.GT.AND UP2, UPT, UR6, 0x1, UPT ;  /* 0x000000010600788c */ /* 0x000fe2000bf44270 */
[----:B------:R-:W-:Y:S01]  /*6150*/  IMAD.X R117, RZ, RZ, R117, P0 ;  /* 0x000000ffff757224 */ /* 0x000fe200000e0675 */
[----:B------:R-:W-:Y:S01]  /*6160*/  ISETP.GE.U32.AND P0, PT, R112, R37, PT ;  /* 0x000000257000720c */ /* 0x000fe20003f06070 */
[----:B------:R-:W-:Y:S01]  /*6170*/  IMAD.MOV.U32 R113, RZ, RZ, R116 ;  /* 0x000000ffff717224 */ /* 0x000fe200078e0074 */
[----:B0-----:R-:W-:-:S02]  /*6180*/  USEL UR4, URZ, 0x1, !UP2 ;  /* 0x00000001ff047887 */ /* 0x001fc4000d000000 */
[----:B------:R-:W-:Y:S01]  /*6190*/  ISETP.GE.U32.AND.EX P0, PT, R117, RZ, PT, P0 ;  /* 0x000000ff7500720c */ /* 0x000fe20003f06100 */
[----:B------:R-:W-:-:S03]  /*61a0*/  USEL UR6, UR6, URZ, !UP2 ;  /* 0x000000ff06067287 */ /* 0x000fc6000d000000 */
[----:B------:R-:W-:-:S09]  /*61b0*/  LOP3.LUT R110, R110, UR4, RZ, 0x3c, !PT ;  /* 0x000000046e6e7c12 */ /* 0x000fd2000f8e3cff */
[----:B------:R-:W-:Y:S05]  /*61c0*/  @!P0 BRA `(.L_x_20) ;  /* 0xffffffdc00288947 */ /* 0x000fea000383ffff */
[----:B------:R-:W-:Y:S01]  /*61d0*/  ISETP.GE.AND P0, PT, R36, 0x1, PT ;  /* 0x000000012400780c */ /* 0x000fe20003f06270 */
[----:B------:R-:W-:-:S12]  /*61e0*/  IMAD.MOV.U32 R113, RZ, RZ, R116 ;  /* 0x000000ffff717224 */ /* 0x000fd800078e0074 */
[----:B------:R-:W-:Y:S05]  /*61f0*/  @!P0 BRA `(.L_x_15) ;  /* 0x0000000000108947 */ /* 0x000fea0003800000 */
[----:B-1----:R-:W-:-:S04]  /*6200*/  IMAD.U32 R4, R115, -0x80000000, RZ ;  /* 0x8000000073047824 */ /* 0x002fc800078e00ff */
[----:B------:R-:W0:Y:S02]  /*6210*/  SYNCS.PHASECHK.TRANS64.TRYWAIT P0, [UR32], R4 ;  /* 0x00000004ff0075a7 */ /* 0x000e240008001120 */
[----:B0-----:R-:W-:Y:S05]  /*6220*/  @!P0 BRA `(.L_x_21) ;  /* 0x0000001800388947 */ /* 0x001fea0003800000 */
.L_x_27:
[----:B------:R-:W-:-:S07]  /*6230*/  IMAD.MOV.U32 R113, RZ, RZ, R116 ;  /* 0x000000ffff717224 */ /* 0x000fce00078e0074 */
.L_x_15:
[----:B------:R-:W-:Y:S01]  /*6240*/  BAR.SYNC.DEFER_BLOCKING 0x0 ;  /* 0x0000000000007b1d */ /* 0x000fe20000010000 */
[----:B------:R-:W-:Y:S02]  /*6250*/  FSETP.GEU.AND P2, PT, R108, 1.175494350822287508e-38, PT ;  /* 0x008000006c00780b */ /* 0x000fe40003f4e000 */
[C---:B------:R-:W-:Y:S02]  /*6260*/  LOP3.LUT R40, R0.reuse, 0x80, RZ, 0xc0, !PT ;  /* 0x0000008000287812 */ /* 0x040fe400078ec0ff */
[----:B------:R-:W-:Y:S01]  /*6270*/  LOP3.LUT R43, R0, 0x7f, RZ, 0xc0, !PT ;  /* 0x0000007f002b7812 */ /* 0x000fe200078ec0ff */
[----:B------:R-:W0:Y:S01]  /*6280*/  LDCU.64 UR4, c[0x0][0x3e0] ;  /* 0x00007c00ff0477ac */ /* 0x000e220008000a00 */
[----:B------:R-:W-:Y:S01]  /*6290*/  LEA R40, R40, UR8, 0x5 ;  /* 0x0000000828287c11 */ /* 0x000fe2000f8e28ff */
[----:B-1----:R-:W1:Y:S01]  /*62a0*/  LDC.64 R54, c[0x0][0x398] ;  /* 0x0000e600ff367b82 */ /* 0x002e620000000a00 */
[----:B------:R-:W-:Y:S02]  /*62b0*/  SHF.R.U32.HI R0, RZ, 0x7, R0 ;  /* 0x00000007ff007819 */ /* 0x000fe40000011600 */
[----:B------:R-:W-:Y:S01]  /*62c0*/  LEA R56, R3, UR8, 0x4 ;  /* 0x0000000803387c11 */ /* 0x000fe2000f8e20ff */
[----:B------:R-:W-:-:S04]  /*62d0*/  IMAD R48, R43, 0x10, R40 ;  /* 0x000000102b307824 */ /* 0x000fc800078e0228 */
[----:B------:R-:W3:Y:S01]  /*62e0*/  LDC R50, c[0x0][0x3e8] ;  /* 0x0000fa00ff327b82 */ /* 0x000ee20000000800 */
[----:B------:R-:W4:Y:S07]  /*62f0*/  @!P6 SYNCS.CCTL.IV [UR8+0xa000] ;  /* 0x00a00000ff00e9b1 */ /* 0x000f2e0008000008 */
[----:B----4-:R-:W-:Y:S01]  /*6300*/  BAR.SYNC.DEFER_BLOCKING 0x0 ;  /* 0x0000000000007b1d */ /* 0x010fe20000010000 */
[----:B0-----:R-:W-:-:S05]  /*6310*/  UIMAD UR4, UR7, UR4, URZ ;  /* 0x00000004070472a4 */ /* 0x001fca000f8e02ff */
[----:B------:R-:W0:Y:S02]  /*6320*/  @!P6 SYNCS.CCTL.IV [UR8+0xa008] ;  /* 0x00a00800ff00e9b1 */ /* 0x000e240008000008 */
[----:B0-----:R0:W-:Y:S01]  /*6330*/  STSM.16.M88 [R58], R108 ;  /* 0x0000006c3a007844 */ /* 0x0011e20000000000 */
[----:B------:R-:W-:Y:S01]  /*6340*/  BAR.SYNC.DEFER_BLOCKING 0x0 ;  /* 0x0000000000007b1d */ /* 0x000fe20000010000 */
[----:B0-----:R-:W-:-:S05]  /*6350*/  @!P2 FMUL R108, R108, 8388608 ;  /* 0x4b0000006c6ca820 */ /* 0x001fca0000400000 */
[----:B--2---:R-:W0:Y:S01]  /*6360*/  LDTM.x32 R4, tmem[UR12] ;  /* 0x0000000c000479ee */ /* 0x004e2200082c0000 */
[C---:B------:R-:W-:Y:S01]  /*6370*/  VIADD R37, R108.reuse, 0xc0cafb0d ;  /* 0xc0cafb0d6c257836 */ /* 0x040fe20000000000 */
[----:B------:R-:W-:-:S04]  /*6380*/  FSETP.NEU.AND P3, PT, R108, RZ, PT ;  /* 0x000000ff6c00720b */ /* 0x000fc80003f6d000 */
[----:B------:R-:W-:-:S04]  /*6390*/  LOP3.LUT R37, R37, 0xff800000, RZ, 0xc0, !PT ;  /* 0xff80000025257812 */ /* 0x000fc800078ec0ff */
[----:B------:R-:W-:Y:S01]  /*63a0*/  I2FP.F32.S32 R39, R37 ;  /* 0x0000002500277245 */ /* 0x000fe20000201400 */
[----:B------:R-:W-:Y:S01]  /*63b0*/  IMAD.IADD R37, R108, 0x1, -R37 ;  /* 0x000000016c257824 */ /* 0x000fe200078e0a25 */
[----:B------:R-:W2:Y:S03]  /*63c0*/  LDSM.16.M88 R36, [R59+UR8] ;  /* 0x000000083b24783b */ /* 0x000ea60008000000 */
[----:B------:R-:W-:Y:S01]  /*63d0*/  FADD R37, R37, -1 ;  /* 0xbf80000025257421 */ /* 0x000fe20000000000 */
[----:B------:R-:W-:Y:S01]  /*63e0*/  NOP ;  /* 0x0000000000007918 */ /* 0x000fe20000000000 */
[----:B0-----:R-:W-:Y:S01]  /*63f0*/  BAR.SYNC.DEFER_BLOCKING 0x0 ;  /* 0x0000000000007b1d */ /* 0x001fe20000010000 */
[C---:B--2---:R-:W-:Y:S02]  /*6400*/  FSETP.GT.AND P0, PT, |R36|.reuse, 8.50705917302346158658e+37, PT ;  /* 0x7e8000002400780b */ /* 0x044fe40003f04200 */
[----:B------:R-:W-:-:S11]  /*6410*/  FSETP.GEU.AND P1, PT, |R36|, 1.175494350822287508e-38, PT ;  /* 0x008000002400780b */ /* 0x000fd60003f2e200 */
[----:B------:R-:W-:Y:S01]  /*6420*/  @P0 FMUL R36, R36, 0.25 ;  /* 0x3e80000024240820 */ /* 0x000fe20000400000 */
[----:B------:R-:W-:Y:S01]  /*6430*/  @P0 FMUL R4, R4, 0.25 ;  /* 0x3e80000004040820 */ /* 0x000fe20000400000 */
[----:B------:R-:W-:Y:S01]  /*6440*/  @P0 FMUL R6, R6, 0.25 ;  /* 0x3e80000006060820 */ /* 0x000fe20000400000 */
[----:B------:R-:W-:Y:S01]  /*6450*/  @P0 FMUL R7, R7, 0.25 ;  /* 0x3e80000007070820 */ /* 0x000fe20000400000 */
[----:B------:R-:W-:Y:S01]  /*6460*/  @!P1 FMUL R36, R36, 16777216 ;  /* 0x4b80000024249820 */ /* 0x000fe20000400000 */
[----:B------:R-:W-:Y:S01]  /*6470*/  @!P1 FMUL R4, R4, 16777216 ;  /* 0x4b80000004049820 */ /* 0x000fe20000400000 */
[----:B------:R-:W-:Y:S01]  /*6480*/  @!P1 FMUL R6, R6, 16777216 ;  /* 0x4b80000006069820 */ /* 0x000fe20000400000 */
[----:B------:R-:W-:Y:S01]  /*6490*/  @P0 FMUL R5, R5, 0.25 ;  /* 0x3e80000005050820 */ /* 0x000fe20000400000 */
[----:B------:R-:W0:Y:S01]  /*64a0*/  MUFU.RCP R38, R36 ;  /* 0x0000002400267308 */ /* 0x000e220000001000 */
[----:B------:R-:W-:Y:S01]  /*64b0*/  @P0 FMUL R8, R8, 0.25 ;  /* 0x3e80000008080820 */ /* 0x000fe20000400000 */
[----:B------:R-:W-:Y:S01]  /*64c0*/  @P0 FMUL R10, R10, 0.25 ;  /* 0x3e8000000a0a0820 */ /* 0x000fe20000400000 */
[----:B------:R-:W-:Y:S01]  /*64d0*/  @!P1 FMUL R7, R7, 16777216 ;  /* 0x4b80000007079820 */ /* 0x000fe20000400000 */
[----:B------:R-:W-:Y:S01]  /*64e0*/  @!P1 FMUL R5, R5, 16777216 ;  /* 0x4b80000005059820 */ /* 0x000fe20000400000 */
[----:B------:R-:W-:Y:S01]  /*64f0*/  @!P1 FMUL R8, R8, 16777216 ;  /* 0x4b80000008089820 */ /* 0x000fe20000400000 */
[----:B------:R-:W-:Y:S01]  /*6500*/  @!P1 FMUL R10, R10, 16777216 ;  /* 0x4b8000000a0a9820 */ /* 0x000fe20000400000 */
[----:B------:R-:W-:Y:S01]  /*6510*/  @P0 FMUL R11, R11, 0.25 ;  /* 0x3e8000000b0b0820 */ /* 0x000fe20000400000 */
        /* <DEDUP_REMOVED lines=9> */
[C---:B0-----:R-:W-:Y:S01]  /*65b0*/  FMUL R4, R38.reuse, R4 ;  /* 0x0000000426047220 */ /* 0x041fe20000400000 */
[C---:B------:R-:W-:Y:S01]  /*65c0*/  FMUL R41, R38.reuse, R6 ;  /* 0x0000000626297220 */ /* 0x040fe20000400000 */
[C---:B------:R-:W-:Y:S01]  /*65d0*/  FMUL R6, R38.reuse, R7 ;  /* 0x0000000726067220 */ /* 0x040fe20000400000 */
[C---:B------:R-:W-:Y:S01]  /*65e0*/  FMUL R5, R38.reuse, R5 ;  /* 0x0000000526057220 */ /* 0x040fe20000400000 */
[C---:B------:R-:W-:Y:S01]  /*65f0*/  FMUL R8, R38.reuse, R8 ;  /* 0x0000000826087220 */ /* 0x040fe20000400000 */
[----:B------:R-:W-:Y:S01]  /*6600*/  FMUL R7, R38, R10 ;  /* 0x0000000a26077220 */ /* 0x000fe20000400000 */
[----:B------:R-:W-:Y:S01]  /*6610*/  F2FP.BF16.F32.PACK_AB R40, R41, R4 ;  /* 0x000000042928723e */ /* 0x000fe200000010ff */
[----:B------:R-:W-:-:S02]  /*6620*/  IMAD.MOV.U32 R4, RZ, RZ, 0x3dc6b27f ;  /* 0x3dc6b27fff047424 */ /* 0x000fc400078e00ff */
[----:B------:R-:W-:Y:S01]  /*6630*/  @!P1 FMUL R11, R11, 16777216 ;  /* 0x4b8000000b0b9820 */ /* 0x000fe20000400000 */
[----:B------:R-:W-:Y:S01]  /*6640*/  @!P1 FMUL R9, R9, 16777216 ;  /* 0x4b80000009099820 */ /* 0x000fe20000400000 */
[----:B------:R-:W-:Y:S01]  /*6650*/  @!P1 FMUL R12, R12, 16777216 ;  /* 0x4b8000000c0c9820 */ /* 0x000fe20000400000 */
[----:B------:R-:W-:Y:S01]  /*6660*/  FFMA.FTZ R4, R37, R4, -0.16845393180847167969 ;  /* 0xbe2c7f3025047423 */ /* 0x000fe20000010004 */
[----:B------:R-:W-:Y:S01]  /*6670*/  @!P1 FMUL R14, R14, 16777216 ;  /* 0x4b8000000e0e9820 */ /* 0x000fe20000400000 */
[----:B------:R-:W-:Y:S01]  /*6680*/  @!P1 FMUL R13, R13, 16777216 ;  /* 0x4b8000000d0d9820 */ /* 0x000fe20000400000 */
[----:B------:R-:W-:Y:S01]  /*6690*/  @!P1 FMUL R15, R15, 16777216 ;  /* 0x4b8000000f0f9820 */ /* 0x000fe20000400000 */
[----:B------:R-:W-:Y:S01]  /*66a0*/  FFMA.FTZ R4, R37, R4, 0.1716887056827545166 ;  /* 0x3e2fcf2a25047423 */ /* 0x000fe20000010004 */
[----:B------:R-:W-:Y:S01]  /*66b0*/  @!P1 FMUL R16, R16, 16777216 ;  /* 0x4b80000010109820 */ /* 0x000fe20000400000 */
[----:B------:R-:W-:Y:S01]  /*66c0*/  @!P1 FMUL R17, R17, 16777216 ;  /* 0x4b80000011119820 */ /* 0x000fe20000400000 */
[----:B------:R-:W-:Y:S01]  /*66d0*/  @!P1 FMUL R18, R18, 16777216 ;  /* 0x4b80000012129820 */ /* 0x000fe20000400000 */
[----:B------:R-:W-:Y:S01]  /*66e0*/  FFMA.FTZ R4, R37, R4, -0.17900948226451873779 ;  /* 0xbe374e4325047423 */ /* 0x000fe20000010004 */
[----:B------:R-:W-:Y:S01]  /*66f0*/  @!P1 FMUL R19, R19, 16777216 ;  /* 0x4b80000013139820 */ /* 0x000fe20000400000 */
[----:B------:R-:W-:Y:S01]  /*6700*/  FMUL R10, R38, R11 ;  /* 0x0000000b260a7220 */ /* 0x000fe20000400000 */
[----:B------:R-:W-:Y:S01]  /*6710*/  F2FP.BF16.F32.PACK_AB R44, R6, R5 ;  /* 0x00000005062c723e */ /* 0x000fe200000010ff */
[----:B------:R-:W-:Y:S01]  /*6720*/  FFMA.FTZ R4, R37, R4, 0.20512372255325317383 ;  /* 0x3e520bf425047423 */ /* 0x000fe20000010004 */
[----:B------:R-:W-:Y:S01]  /*6730*/  F2FP.BF16.F32.PACK_AB R41, R7, R8 ;  /* 0x000000080729723e */ /* 0x000fe200000010ff */
[C---:B------:R-:W-:Y:S01]  /*6740*/  FMUL R9, R38.reuse, R9 ;  /* 0x0000000926097220 */ /* 0x040fe20000400000 */
[C---:B------:R-:W-:Y:S01]  /*6750*/  FMUL R12, R38.reuse, R12 ;  /* 0x0000000c260c7220 */ /* 0x040fe20000400000 */
[C---:B------:R-:W-:Y:S01]  /*6760*/  FFMA.FTZ R4, R37.reuse, R4, -0.24046532809734344482 ;  /* 0xbe763c8b25047423 */ /* 0x040fe20000010004 */
[C---:B------:R-:W-:Y:S01]  /*6770*/  FMUL R11, R38.reuse, R14 ;  /* 0x0000000e260b7220 */ /* 0x040fe20000400000 */
[C---:B------:R-:W-:Y:S01]  /*6780*/  FMUL R13, R38.reuse, R13 ;  /* 0x0000000d260d7220 */ /* 0x040fe20000400000 */
[C---:B------:R-:W-:Y:S01]  /*6790*/  FMUL R6, R38.reuse, R15 ;  /* 0x0000000f26067220 */ /* 0x040fe20000400000 */
[C---:B------:R-:W-:Y:S01]  /*67a0*/  FFMA.FTZ R4, R37.reuse, R4, 0.28857114911079406738 ;  /* 0x3e93bf9925047423 */ /* 0x040fe20000010004 */
[C---:B------:R-:W-:Y:S01]  /*67b0*/  FMUL R16, R38.reuse, R16 ;  /* 0x0000001026107220 */ /* 0x040fe20000400000 */
[C---:B------:R-:W-:Y:S01]  /*67c0*/  FMUL R17, R38.reuse, R17 ;  /* 0x0000001126117220 */ /* 0x040fe20000400000 */
[C---:B------:R-:W-:Y:S01]  /*67d0*/  FMUL R5, R38.reuse, R18 ;  /* 0x0000001226057220 */ /* 0x040fe20000400000 */
[C---:B------:R-:W-:Y:S01]  /*67e0*/  FFMA.FTZ R4, R37.reuse, R4, -0.36067417263984680176 ;  /* 0xbeb8aa4925047423 */ /* 0x040fe20000010004 */
[----:B------:R-:W-:Y:S01]  /*67f0*/  FMUL R8, R38, R19 ;  /* 0x0000001326087220 */ /* 0x000fe20000400000 */
[----:B------:R-:W-:Y:S01]  /*6800*/  FSEL R36, RZ, -23, P2 ;  /* 0xc1b80000ff247808 */ /* 0x000fe20001000000 */
[----:B------:R-:W-:Y:S01]  /*6810*/  @P0 FMUL R20, R20, 0.25 ;  /* 0x3e80000014140820 */ /* 0x000fe20000400000 */
[----:B------:R-:W-:Y:S01]  /*6820*/  FFMA.FTZ R4, R37, R4, 0.48089820146560668945 ;  /* 0x3ef6384a25047423 */ /* 0x000fe20000010004 */
[----:B------:R-:W-:Y:S01]  /*6830*/  F2FP.BF16.F32.PACK_AB R45, R10, R9 ;  /* 0x000000090a2d723e */ /* 0x000fe200000010ff */
[----:B------:R-:W-:Y:S01]  /*6840*/  @P0 FMUL R21, R21, 0.25 ;  /* 0x3e80000015150820 */ /* 0x000fe20000400000 */
[----:B------:R-:W-:Y:S01]  /*6850*/  F2FP.BF16.F32.PACK_AB R42, R11, R12 ;  /* 0x0000000c0b2a723e */ /* 0x000fe200000010ff */
[----:B------:R-:W-:Y:S01]  /*6860*/  FFMA.FTZ R4, R37, R4, -0.72134751081466674805 ;  /* 0xbf38aa3b25047423 */ /* 0x000fe20000010004 */
[----:B------:R-:W-:Y:S01]  /*6870*/  ISETP.GE.U32.AND P2, PT, R108, 0x7f800000, PT ;  /* 0x7f8000006c00780c */ /* 0x000fe20003f46070 */
[----:B------:R-:W-:Y:S01]  /*6880*/  FFMA.FTZ R36, R39, 1.1920928955078125e-07, R36 ;  /* 0x3400000027247823 */ /* 0x000fe20000010024 */
[----:B------:R-:W-:Y:S01]  /*6890*/  F2FP.BF16.F32.PACK_AB R46, R6, R13 ;  /* 0x0000000d062e723e */ /* 0x000fe200000010ff */
[----:B------:R-:W-:Y:S01]  /*68a0*/  FMUL R4, R37, R4 ;  /* 0x0000000425047220 */ /* 0x000fe20000400000 */
[----:B------:R-:W-:Y:S01]  /*68b0*/  F2FP.BF16.F32.PACK_AB R43, R5, R16 ;  /* 0x00000010052b723e */ /* 0x000fe200000010ff */
[----:B------:R-:W-:Y:S01]  /*68c0*/  @P0 FMUL R22, R22, 0.25 ;  /* 0x3e80000016160820 */ /* 0x000fe20000400000 */
[----:B------:R-:W-:Y:S01]  /*68d0*/  F2FP.BF16.F32.PACK_AB R47, R8, R17 ;  /* 0x00000011082f723e */ /* 0x000fe200000010ff */
[----:B------:R-:W-:Y:S01]  /*68e0*/  FMUL R4, R37, R4 ;  /* 0x0000000425047220 */ /* 0x000fe20000400000 */
[----:B------:R-:W-:Y:S01]  /*68f0*/  @P0 FMUL R23, R23, 0.25 ;  /* 0x3e80000017170820 */ /* 0x000fe20000400000 */
[----:B------:R0:W-:Y:S01]  /*6900*/  STS.128 [R48], R40 ;  /* 0x0000002830007388 */ /* 0x0001e20000000c00 */
[----:B------:R-:W-:Y:S01]  /*6910*/  @P0 FMUL R24, R24, 0.25 ;  /* 0x3e80000018180820 */ /* 0x000fe20000400000 */
[----:B------:R-:W-:Y:S01]  /*6920*/  FFMA.FTZ R37, R37, 1.4426950216293334961, R4 ;  /* 0x3fb8aa3b25257823 */ /* 0x000fe20000010004 */
[----:B------:R-:W-:Y:S01]  /*6930*/  IMAD R4, R2, UR5, RZ ;  /* 0x0000000502047c24 */ /* 0x000fe2000f8e02ff */
[----:B------:R2:W-:Y:S01]  /*6940*/  STS.128 [R48+0x800], R44 ;  /* 0x0008002c30007388 */ /* 0x0005e20000000c00 */
[----:B------:R-:W-:-:S02]  /*6950*/  @P2 IMAD.MOV.U32 R7, RZ, RZ, 0x7f800000 ;  /* 0x7f800000ff072424 */ /* 0x000fc400078e00ff */
[----:B------:R-:W-:Y:S01]  /*6960*/  FADD R36, R36, R37 ;  /* 0x0000002524247221 */ /* 0x000fe20000000000 */
[----:B------:R-:W-:Y:S01]  /*6970*/  USHF.L.U32 UR5, UR4, 0x1, URZ ;  /* 0x0000000104057899 */ /* 0x000fe200080006ff */
[----:B------:R-:W-:Y:S01]  /*6980*/  BAR.SYNC.DEFER_BLOCKING 0x0 ;  /* 0x0000000000007b1d */ /* 0x000fe20000010000 */
[----:B------:R-:W-:Y:S01]  /*6990*/  @P0 FMUL R26, R26, 0.25 ;  /* 0x3e8000001a1a0820 */ /* 0x000fe20000400000 */
[----:B------:R-:W-:Y:S02]  /*69a0*/  IMAD.SHL.U32 R5, R4, 0x2, RZ ;  /* 0x0000000204057824 */ /* 0x000fe400078e00ff */
[----:B------:R-:W-:Y:S01]  /*69b0*/  @P2 FFMA.FTZ R36, R108, R7, +INF ;  /* 0x7f8000006c242423 */ /* 0x000fe20000010007 */
[----:B------:R-:W-:Y:S01]  /*69c0*/  SGXT.U32 R7, R0, 0x1 ;  /* 0x000000010007781a */ /* 0x000fe20000000000 */
[----:B------:R-:W-:Y:S01]  /*69d0*/  @!P1 FMUL R20, R20, 16777216 ;  /* 0x4b80000014149820 */ /* 0x000fe20000400000 */
[----:B------:R-:W-:Y:S01]  /*69e0*/  @!P1 FMUL R21, R21, 16777216 ;  /* 0x4b80000015159820 */ /* 0x000fe20000400000 */
[----:B------:R-:W-:Y:S01]  /*69f0*/  @!P1 FMUL R22, R22, 16777216 ;  /* 0x4b80000016169820 */ /* 0x000fe20000400000 */
[----:B------:R-:W-:Y:S01]  /*6a00*/  @!P1 FMUL R23, R23, 16777216 ;  /* 0x4b80000017179820 */ /* 0x000fe20000400000 */
[----:B------:R-:W-:Y:S01]  /*6a10*/  @!P1 FMUL R24, R24, 16777216 ;  /* 0x4b80000018189820 */ /* 0x000fe20000400000 */
[----:B------:R-:W-:Y:S01]  /*6a20*/  @!P1 FMUL R26, R26, 16777216 ;  /* 0x4b8000001a1a9820 */ /* 0x000fe20000400000 */
[----:B-1----:R-:W-:Y:S01]  /*6a30*/  IADD3 R54, P2, P4, R5, UR5, R54 ;  /* 0x0000000505367c10 */ /* 0x002fe2000fc5e036 */
[----:B------:R-:W-:Y:S01]  /*6a40*/  UIMAD.WIDE UR4, UR4, 0x2, URZ ;  /* 0x00000002040478a5 */ /* 0x000fe2000f8e02ff */
[----:B---3--:R-:W-:-:S02]  /*6a50*/  IMAD R0, R7, R50, RZ ;  /* 0x0000003207007224 */ /* 0x008fc400078e02ff */
[----:B------:R-:W-:Y:S01]  /*6a60*/  FMUL R20, R38, R20 ;  /* 0x0000001426147220 */ /* 0x000fe20000400000 */
[----:B------:R-:W-:-:S04]  /*6a70*/  IMAD.HI R4, R4, 0x2, RZ ;  /* 0x0000000204047827 */ /* 0x000fc800078e02ff */
[C---:B------:R-:W-:Y:S01]  /*6a80*/  FMUL R21, R38.reuse, R21 ;  /* 0x0000001526157220 */ /* 0x040fe20000400000 */
[C---:B------:R-:W-:Y:S01]  /*6a90*/  FMUL R5, R38.reuse, R22 ;  /* 0x0000001626057220 */ /* 0x040fe20000400000 */
[C---:B------:R-:W-:Y:S01]  /*6aa0*/  FMUL R6, R38.reuse, R23 ;  /* 0x0000001726067220 */ /* 0x040fe20000400000 */
[C---:B------:R-:W-:Y:S01]  /*6ab0*/  FMUL R24, R38.reuse, R24 ;  /* 0x0000001826187220 */ /* 0x040fe20000400000 */
[----:B------:R-:W-:Y:S01]  /*6ac0*/  FMUL R7, R38, R26 ;  /* 0x0000001a26077220 */ /* 0x000fe20000400000 */
[----:B------:R-:W-:Y:S01]  /*6ad0*/  IADD3.X R64, PT, PT, R4, UR5, R55, P2, P4 ;  /* 0x0000000504407c10 */ /* 0x000fe200097e8437 */
[----:B------:R-:W-:Y:S01]  /*6ae0*/  @P0 FMUL R25, R25, 0.25 ;  /* 0x3e80000019190820 */ /* 0x000fe20000400000 */
[----:B0-----:R-:W-:Y:S01]  /*6af0*/  F2FP.BF16.F32.PACK_AB R40, R5, R20 ;  /* 0x000000140528723e */ /* 0x001fe200000010ff */
[----:B------:R-:W0:Y:S01]  /*6b00*/  LDS.128 R8, [R56] ;  /* 0x0000000038087984 */ /* 0x000e220000000c00 */
[----:B--2---:R-:W-:Y:S01]  /*6b10*/  F2FP.BF16.F32.PACK_AB R44, R6, R21 ;  /* 0x00000015062c723e */ /* 0x004fe200000010ff */
[----:B------:R-:W-:Y:S01]  /*6b20*/  @P0 FMUL R27, R27, 0.25 ;  /* 0x3e8000001b1b0820 */ /* 0x000fe20000400000 */
[----:B------:R-:W-:Y:S01]  /*6b30*/  F2FP.BF16.F32.PACK_AB R41, R7, R24 ;  /* 0x000000180729723e */ /* 0x000fe200000010ff */
[----:B------:R-:W-:Y:S01]  /*6b40*/  @P0 FMUL R28, R28, 0.25 ;  /* 0x3e8000001c1c0820 */ /* 0x000fe20000400000 */
[----:B------:R-:W-:Y:S01]  /*6b50*/  LDS.128 R4, [R56+0x1000] ;  /* 0x0010000038047984 */ /* 0x000fe20000000c00 */
[----:B------:R-:W-:Y:S01]  /*6b60*/  @P0 FMUL R29, R29, 0.25 ;  /* 0x3e8000001d1d0820 */ /* 0x000fe20000400000 */
[----:B------:R-:W-:Y:S01]  /*6b70*/  @P0 FMUL R30, R30, 0.25 ;  /* 0x3e8000001e1e0820 */ /* 0x000fe20000400000 */
[----:B------:R-:W-:Y:S01]  /*6b80*/  @P0 FMUL R31, R31, 0.25 ;  /* 0x3e8000001f1f0820 */ /* 0x000fe20000400000 */
[----:B------:R-:W-:Y:S01]  /*6b90*/  @P0 FMUL R32, R32, 0.25 ;  /* 0x3e80000020200820 */ /* 0x000fe20000400000 */
[----:B------:R-:W-:Y:S01]  /*6ba0*/  @P0 FMUL R33, R33, 0.25 ;  /* 0x3e80000021210820 */ /* 0x000fe20000400000 */
[----:B------:R-:W-:Y:S01]  /*6bb0*/  @P0 FMUL R34, R34, 0.25 ;  /* 0x3e80000022220820 */ /* 0x000fe20000400000 */
[----:B------:R-:W-:-:S02]  /*6bc0*/  IMAD R15, R50, 0x2, R0 ;  /* 0x00000002320f7824 */ /* 0x000fc400078e0200 */
[----:B------:R-:W-:Y:S01]  /*6bd0*/  @P0 FMUL R35, R35, 0.25 ;  /* 0x3e80000023230820 */ /* 0x000fe20000400000 */
[----:B------:R-:W-:Y:S01]  /*6be0*/  @!P1 FMUL R25, R25, 16777216 ;  /* 0x4b80000019199820 */ /* 0x000fe20000400000 */
        /* <DEDUP_REMOVED lines=9> */
[----:B------:R-:W-:Y:S01]  /*6c80*/  LEA R17, R50, R15, 0x1 ;  /* 0x0000000f32117211 */ /* 0x000fe200078e08ff */
        /* <DEDUP_REMOVED lines=9> */
[----:B------:R-:W-:Y:S01]  /*6d20*/  FMUL R38, R38, R35 ;  /* 0x0000002326267220 */ /* 0x000fe20000400000 */
[----:B------:R-:W-:Y:S01]  /*6d30*/  IMAD R19, R50, 0x2, R17 ;  /* 0x0000000232137824 */ /* 0x000fe200078e0211 */
[----:B------:R-:W-:Y:S01]  /*6d40*/  F2FP.BF16.F32.PACK_AB R45, R12, R25 ;  /* 0x000000190c2d723e */ /* 0x000fe200000010ff */
[----:B------:R-:W1:Y:S01]  /*6d50*/  LDCU UR4, c[0x0][0x3ec] ;  /* 0x00007d80ff0477ac */ /* 0x000e620008000800 */
[----:B------:R-:W-:Y:S01]  /*6d60*/  F2FP.BF16.F32.PACK_AB R42, R13, R28 ;  /* 0x0000001c0d2a723e */ /* 0x000fe200000010ff */
[----:B------:R-:W-:Y:S01]  /*6d70*/  IMAD R21, R50, 0x2, R19 ;  /* 0x0000000232157824 */ /* 0x000fe200078e0213 */
[----:B------:R-:W-:-:S02]  /*6d80*/  F2FP.BF16.F32.PACK_AB R46, R14, R29 ;  /* 0x0000001d0e2e723e */ /* 0x000fc400000010ff */
[----:B------:R-:W-:Y:S01]  /*6d90*/  F2FP.BF16.F32.PACK_AB R43, R23, R32 ;  /* 0x00000020172b723e */ /* 0x000fe200000010ff */
[----:B------:R-:W-:Y:S01]  /*6da0*/  BAR.SYNC.DEFER_BLOCKING 0x0 ;  /* 0x0000000000007b1d */ /* 0x000fe20000010000 */
[----:B------:R-:W-:Y:S01]  /*6db0*/  F2FP.BF16.F32.PACK_AB R47, R38, R33 ;  /* 0x00000021262f723e */ /* 0x000fe200000010ff */
[----:B------:R-:W-:Y:S01]  /*6dc0*/  IMAD R22, R50, 0x2, R21 ;  /* 0x0000000232167824 */ /* 0x000fe200078e0215 */
[CC--:B------:R-:W-:Y:S02]  /*6dd0*/  LEA R12, P0, R0.reuse, R54.reuse, 0x1 ;  /* 0x00000036000c7211 */ /* 0x0c0fe400078008ff */
[----:B------:R-:W-:Y:S02]  /*6de0*/  LEA R14, P1, R15, R54, 0x1 ;  /* 0x000000360f0e7211 */ /* 0x000fe400078208ff */
[----:B------:R-:W-:Y:S01]  /*6df0*/  LEA.HI.X.SX32 R13, R0, R64, 0x1, P0 ;  /* 0x00000040000d7211 */ /* 0x000fe200000f0eff */
[----:B------:R-:W-:Y:S01]  /*6e00*/  IMAD R0, R50, 0x2, R22 ;  /* 0x0000000232007824 */ /* 0x000fe200078e0216 */
[----:B------:R-:W-:-:S02]  /*6e10*/  LEA R16, P0, R17, R54, 0x1 ;  /* 0x0000003611107211 */ /* 0x000fc400078008ff */
[-C--:B------:R-:W-:Y:S01]  /*6e20*/  LEA.HI.X.SX32 R15, R15, R64.reuse, 0x1, P1 ;  /* 0x000000400f0f7211 */ /* 0x080fe200008f0eff */
[C---:B------:R-:W-:Y:S01]  /*6e30*/  IMAD R23, R50.reuse, 0x2, R0 ;  /* 0x0000000232177824 */ /* 0x040fe200078e0200 */
[----:B------:R-:W-:Y:S01]  /*6e40*/  LEA.HI.X.SX32 R17, R17, R64, 0x1, P0 ;  /* 0x0000004011117211 */ /* 0x000fe200000f0eff */
[----:B-1----:R-:W-:Y:S01]  /*6e50*/  UIMAD UR4, UR7, UR4, URZ ;  /* 0x00000004070472a4 */ /* 0x002fe2000f8e02ff */
[C---:B------:R-:W-:Y:S01]  /*6e60*/  LEA R18, P0, R19.reuse, R54, 0x1 ;  /* 0x0000003613127211 */ /* 0x040fe200078008ff */
[----:B------:R-:W-:Y:S01]  /*6e70*/  IMAD R24, R50, 0x2, R23 ;  /* 0x0000000232187824 */ /* 0x000fe200078e0217 */
[----:B------:R-:W-:Y:S01]  /*6e80*/  FSEL R36, R36, -INF , P3 ;  /* 0xff80000024247808 */ /* 0x000fe20001800000 */
[----:B------:R-:W-:Y:S01]  /*6e90*/  USHF.L.U32 UR6, UR4, 0x2, URZ ;  /* 0x0000000204067899 */ /* 0x000fe200080006ff */
[----:B------:R-:W-:Y:S01]  /*6ea0*/  LEA.HI.X.SX32 R19, R19, R64, 0x1, P0 ;  /* 0x0000004013137211 */ /* 0x000fe200000f0eff */
[----:B------:R-:W-:Y:S01]  /*6eb0*/  IMAD R25, R50, 0x2, R24 ;  /* 0x0000000232197824 */ /* 0x000fe200078e0218 */
[C---:B------:R-:W-:Y:S01]  /*6ec0*/  LEA R20, P0, R21.reuse, R54, 0x1 ;  /* 0x0000003615147211 */ /* 0x040fe200078008ff */
[----:B------:R-:W-:Y:S01]  /*6ed0*/  FFMA R113, R36, 0.69314718246459960938, R113 ;  /* 0x3f31721824717823 */ /* 0x000fe20000000071 */
[----:B------:R-:W-:Y:S01]  /*6ee0*/  UIMAD.WIDE UR4, UR4, 0x4, URZ ;  /* 0x00000004040478a5 */ /* 0x000fe2000f8e02ff */
[----:B------:R-:W-:Y:S01]  /*6ef0*/  STS.128 [R48], R40 ;  /* 0x0000002830007388 */ /* 0x000fe20000000c00 */
[----:B------:R-:W-:Y:S01]  /*6f00*/  IMAD R26, R50, 0x2, R25 ;  /* 0x00000002321a7824 */ /* 0x000fe200078e0219 */
[----:B------:R-:W-:-:S02]  /*6f10*/  LEA.HI.X.SX32 R21, R21, R64, 0x1, P0 ;  /* 0x0000004015157211 */ /* 0x000fc400000f0eff */
[----:B------:R-:W-:Y:S01]  /*6f20*/  STS.128 [R48+0x800], R44 ;  /* 0x0008002c30007388 */ /* 0x000fe20000000c00 */
[C---:B------:R-:W-:Y:S01]  /*6f30*/  IMAD R27, R50.reuse, 0x2, R26 ;  /* 0x00000002321b7824 */ /* 0x040fe200078e021a */
[----:B------:R-:W-:Y:S03]  /*6f40*/  BAR.SYNC.DEFER_BLOCKING 0x0 ;  /* 0x0000000000007b1d */ /* 0x000fe60000010000 */
[----:B------:R-:W-:-:S04]  /*6f50*/  IMAD R28, R50, 0x2, R27 ;  /* 0x00000002321c7824 */ /* 0x000fc800078e021b */
[----:B------:R-:W-:-:S04]  /*6f60*/  IMAD R29, R50, 0x2, R28 ;  /* 0x00000002321d7824 */ /* 0x000fc800078e021c */
[----:B------:R-:W-:Y:S01]  /*6f70*/  IMAD R30, R50, 0x2, R29 ;  /* 0x00000002321e7824 */ /* 0x000fe200078e021d */
[----:B0-----:R0:W-:Y:S04]  /*6f80*/  STG.E.U16 desc[UR30][R12.64], R8 ;  /* 0x000000080c007986 */ /* 0x0011e8000c10151e */
[----:B------:R-:W1:Y:S01]  /*6f90*/  LDS.128 R60, [R56] ;  /* 0x00000000383c7984 */ /* 0x000e620000000c00 */
[----:B0-----:R-:W-:Y:S02]  /*6fa0*/  PRMT R13, R8, 0x7632, R13 ;  /* 0x00007632080d7816 */ /* 0x001fe4000000000d */
[----:B------:R-:W-:-:S03]  /*6fb0*/  LEA R12, P0, R22, R54, 0x1 ;  /* 0x00000036160c7211 */ /* 0x000fc600078008ff */
[----:B------:R0:W-:Y:S04]  /*6fc0*/  STG.E.U16 desc[UR30][R14.64], R13 ;  /* 0x0000000d0e007986 */ /* 0x0001e8000c10151e */
[----:B------:R2:W-:Y:S01]  /*6fd0*/  STG.E.U16 desc[UR30][R16.64], R9 ;  /* 0x0000000910007986 */ /* 0x0005e2000c10151e */
[----:B0-----:R-:W-:Y:S02]  /*6fe0*/  PRMT R15, R9, 0x7632, R15 ;  /* 0x00007632090f7816 */ /* 0x001fe4000000000f */
[----:B------:R-:W-:Y:S02]  /*6ff0*/  LEA.HI.X.SX32 R13, R22, R64, 0x1, P0 ;  /* 0x00000040160d7211 */ /* 0x000fe400000f0eff */
[----:B------:R-:W-:Y:S01]  /*7000*/  LEA R14, P0, R0, R54, 0x1 ;  /* 0x00000036000e7211 */ /* 0x000fe200078008ff */
[----:B------:R0:W-:Y:S01]  /*7010*/  STG.E.U16 desc[UR30][R18.64], R15 ;  /* 0x0000000f12007986 */ /* 0x0001e2000c10151e */
[----:B--2---:R-:W-:-:S03]  /*7020*/  PRMT R9, R10, 0x7632, R9 ;  /* 0x000076320a097816 */ /* 0x004fc60000000009 */
[----:B------:R2:W-:Y:S04]  /*7030*/  STG.E.U16 desc[UR30][R20.64], R10 ;  /* 0x0000000a14007986 */ /* 0x0005e8000c10151e */
[----:B------:R3:W-:Y:S01]  /*7040*/  STG.E.U16 desc[UR30][R12.64], R9 ;  /* 0x000000090c007986 */ /* 0x0007e2000c10151e */
[----:B0-----:R-:W-:Y:S01]  /*7050*/  LEA.HI.X.SX32 R15, R0, R64, 0x1, P0 ;  /* 0x00000040000f7211 */ /* 0x001fe200000f0eff */
[----:B------:R-:W-:Y:S01]  /*7060*/  IMAD R0, R50, 0x2, R30 ;  /* 0x0000000232007824 */ /* 0x000fe200078e021e */
[-C--:B------:R-:W-:Y:S02]  /*7070*/  LEA R8, P0, R23, R54.reuse, 0x1 ;  /* 0x0000003617087211 */ /* 0x080fe400078008ff */
[-C--:B--2---:R-:W-:Y:S01]  /*7080*/  LEA R10, P2, R28, R54.reuse, 0x1 ;  /* 0x000000361c0a7211 */ /* 0x084fe200078408ff */
[----:B------:R-:W-:Y:S01]  /*7090*/  IMAD R31, R50, 0x2, R0 ;  /* 0x00000002321f7824 */ /* 0x000fe200078e0200 */
[----:B------:R0:W-:Y:S01]  /*70a0*/  STG.E.U16 desc[UR30][R14.64], R11 ;  /* 0x0000000b0e007986 */ /* 0x0001e2000c10151e */
[----:B------:R-:W-:-:S02]  /*70b0*/  LEA R18, P1, R25, R54, 0x1 ;  /* 0x0000003619127211 */ /* 0x000fc400078208ff */
[C---:B------:R-:W-:Y:S01]  /*70c0*/  IMAD R32, R50.reuse, 0x2, R31 ;  /* 0x0000000232207824 */ /* 0x040fe200078e021f */
[----:B---3--:R-:W-:Y:S02]  /*70d0*/  LEA.HI.X.SX32 R9, R23, R64, 0x1, P0 ;  /* 0x0000004017097211 */ /* 0x008fe400000f0eff */
[----:B------:R-:W-:Y:S01]  /*70e0*/  PRMT R13, R11, 0x7632, R13 ;  /* 0x000076320b0d7816 */ /* 0x000fe2000000000d */
[----:B------:R-:W-:Y:S01]  /*70f0*/  IMAD R33, R50, 0x2, R32 ;  /* 0x0000000232217824 */ /* 0x000fe200078e0220 */
[----:B------:R-:W-:Y:S02]  /*7100*/  LEA R16, P0, R24, R54, 0x1 ;  /* 0x0000003618107211 */ /* 0x000fe400078008ff */
[-C--:B------:R-:W-:Y:S01]  /*7110*/  LEA.HI.X.SX32 R19, R25, R64.reuse, 0x1, P1 ;  /* 0x0000004019137211 */ /* 0x080fe200008f0eff */
[----:B------:R-:W-:Y:S01]  /*7120*/  IMAD R35, R50, 0x2, R33 ;  /* 0x0000000232237824 */ /* 0x000fe200078e0221 */
[----:B0-----:R-:W-:Y:S01]  /*7130*/  LEA.HI.X.SX32 R11, R28, R64, 0x1, P2 ;  /* 0x000000401c0b7211 */ /* 0x001fe200010f0eff */
[----:B------:R0:W-:Y:S01]  /*7140*/  STG.E.U16 desc[UR30][R8.64], R13 ;  /* 0x0000000d08007986 */ /* 0x0001e2000c10151e */
[----:B------:R-:W-:Y:S01]  /*7150*/  LEA R22, P2, R0, R54, 0x1 ;  /* 0x0000003600167211 */ /* 0x000fe200078408ff */
[----:B------:R-:W-:Y:S01]  /*7160*/  IMAD R36, R50, 0x2, R35 ;  /* 0x0000000232247824 */ /* 0x000fe200078e0223 */
[----:B------:R-:W-:-:S02]  /*7170*/  LEA.HI.X.SX32 R17, R24, R64, 0x1, P0 ;  /* 0x0000004018117211 */ /* 0x000fc400000f0eff */
[-C--:B------:R-:W-:Y:S01]  /*7180*/  LEA R12, P0, R26, R54.reuse, 0x1 ;  /* 0x000000361a0c7211 */ /* 0x080fe200078008ff */
[----:B------:R-:W-:Y:S01]  /*7190*/  IMAD R37, R50, 0x2, R36 ;  /* 0x0000000232257824 */ /* 0x000fe200078e0224 */
[C---:B------:R-:W-:Y:S01]  /*71a0*/  LEA R20, P1, R27.reuse, R54, 0x1 ;  /* 0x000000361b147211 */ /* 0x040fe200078208ff */
[----:B-1----:R1:W-:Y:S01]  /*71b0*/  STG.E.U16 desc[UR30][R16.64], R60 ;  /* 0x0000003c10007986 */ /* 0x0023e2000c10151e */
[-C--:B------:R-:W-:Y:S01]  /*71c0*/  LEA.HI.X.SX32 R23, R0, R64.reuse, 0x1, P2 ;  /* 0x0000004000177211 */ /* 0x080fe200010f0eff */
[----:B------:R-:W-:Y:S01]  /*71d0*/  IMAD R39, R50, 0x2, R37 ;  /* 0x0000000232277824 */ /* 0x000fe200078e0225 */
[-C--:B------:R-:W-:Y:S02]  /*71e0*/  LEA.HI.X.SX32 R21, R27, R64.reuse, 0x1, P1 ;  /* 0x000000401b157211 */ /* 0x080fe400008f0eff */
[----:B0-----:R-:W-:Y:S01]  /*71f0*/  LEA.HI.X.SX32 R13, R26, R64, 0x1, P0 ;  /* 0x000000401a0d7211 */ /* 0x001fe200000f0eff */
[----:B------:R-:W-:Y:S01]  /*7200*/  IMAD R0, R50, 0x2, R39 ;  /* 0x0000000232007824 */ /* 0x000fe200078e0227 */
[----:B------:R-:W-:-:S02]  /*7210*/  LEA R8, P0, R29, R54, 0x1 ;  /* 0x000000361d087211 */ /* 0x000fc400078008ff */
[----:B------:R-:W-:Y:S01]  /*7220*/  LEA R14, P1, R30, R54, 0x1 ;  /* 0x000000361e0e7211 */ /* 0x000fe200078208ff */
[----:B------:R-:W-:Y:S01]  /*7230*/  IMAD R41, R50, 0x2, R0 ;  /* 0x0000000232297824 */ /* 0x000fe200078e0200 */
[-C--:B------:R-:W-:Y:S02]  /*7240*/  LEA.HI.X.SX32 R9, R29, R64.reuse, 0x1, P0 ;  /* 0x000000401d097211 */ /* 0x080fe400000f0eff */
[----:B------:R-:W-:Y:S01]  /*7250*/  LEA.HI.X.SX32 R15, R30, R64, 0x1, P1 ;  /* 0x000000401e0f7211 */ /* 0x000fe200008f0eff */
[----:B------:R-:W-:Y:S01]  /*7260*/  IMAD R43, R50, 0x2, R41 ;  /* 0x00000002322b7824 */ /* 0x000fe200078e0229 */
[-C--:B------:R-:W-:Y:S02]  /*7270*/  LEA R24, P0, R31, R54.reuse, 0x1 ;  /* 0x000000361f187211 */ /* 0x080fe400078008ff */
[-C--:B------:R-:W-:Y:S01]  /*7280*/  LEA R26, P1, R32, R54.reuse, 0x1 ;  /* 0x00000036201a7211 */ /* 0x080fe200078208ff */
[----:B------:R-:W-:Y:S01]  /*7290*/  IMAD R45, R50, 0x2, R43 ;  /* 0x00000002322d7824 */ /* 0x000fe200078e022b */
[----:B------:R-:W-:-:S02]  /*72a0*/  LEA R28, P2, R33, R54, 0x1 ;  /* 0x00000036211c7211 */ /* 0x000fc400078408ff */
[-C--:B------:R-:W-:Y:S01]  /*72b0*/  LEA.HI.X.SX32 R25, R31, R64.reuse, 0x1, P0 ;  /* 0x000000401f197211 */ /* 0x080fe200000f0eff */
[----:B------:R-:W-:Y:S01]  /*72c0*/  IMAD R47, R50, 0x2, R45 ;  /* 0x00000002322f7824 */ /* 0x000fe200078e022d */
[----:B------:R-:W-:Y:S02]  /*72d0*/  LEA.HI.X.SX32 R27, R32, R64, 0x1, P1 ;  /* 0x00000040201b7211 */ /* 0x000fe400008f0eff */
[-C--:B------:R-:W-:Y:S01]  /*72e0*/  LEA R30, P0, R35, R54.reuse, 0x1 ;  /* 0x00000036231e7211 */ /* 0x080fe200078008ff */
[----:B------:R-:W-:Y:S01]  /*72f0*/  IMAD R49, R50, 0x2, R47 ;  /* 0x0000000232317824 */ /* 0x000fe200078e022f */
[----:B------:R-:W-:Y:S02]  /*7300*/  LEA R32, P1, R36, R54, 0x1 ;  /* 0x0000003624207211 */ /* 0x000fe400078208ff */
[----:B------:R-:W-:Y:S02]  /*7310*/  LEA.HI.X.SX32 R29, R33, R64, 0x1, P2 ;  /* 0x00000040211d7211 */ /* 0x000fe400010f0eff */
[----:B------:R-:W-:-:S02]  /*7320*/  LEA R34, P2, R37, R54, 0x1 ;  /* 0x0000003625227211 */ /* 0x000fc400078408ff */
[-C--:B------:R-:W-:Y:S02]  /*7330*/  LEA.HI.X.SX32 R31, R35, R64.reuse, 0x1, P0 ;  /* 0x00000040231f7211 */ /* 0x080fe400000f0eff */
[----:B------:R-:W-:Y:S02]  /*7340*/  LEA.HI.X.SX32 R33, R36, R64, 0x1, P1 ;  /* 0x0000004024217211 */ /* 0x000fe400008f0eff */
[-C--:B------:R-:W-:Y:S02]  /*7350*/  LEA R36, P0, R39, R54.reuse, 0x1 ;  /* 0x0000003627247211 */ /* 0x080fe400078008ff */
[----:B------:R-:W-:Y:S02]  /*7360*/  LEA R38, P1, R0, R54, 0x1 ;  /* 0x0000003600267211 */ /* 0x000fe400078208ff */
[-C--:B------:R-:W-:Y:S02]  /*7370*/  LEA.HI.X.SX32 R35, R37, R64.reuse, 0x1, P2 ;  /* 0x0000004025237211 */ /* 0x080fe400010f0eff */
[----:B------:R-:W-:-:S02]  /*7380*/  LEA.HI.X.SX32 R37, R39, R64, 0x1, P0 ;  /* 0x0000004027257211 */ /* 0x000fc400000f0eff */
[----:B------:R-:W-:Y:S01]  /*7390*/  LEA.HI.X.SX32 R39, R0, R64, 0x1, P1 ;  /* 0x0000004000277211 */ /* 0x000fe200008f0eff */
[C---:B------:R-:W-:Y:S01]  /*73a0*/  IMAD R0, R50.reuse, 0x2, R49 ;  /* 0x0000000232007824 */ /* 0x040fe200078e0231 */
[-C--:B------:R-:W-:Y:S02]  /*73b0*/  LEA R40, P2, R41, R54.reuse, 0x1 ;  /* 0x0000003629287211 */ /* 0x080fe400078408ff */
[----:B------:R-:W-:Y:S01]  /*73c0*/  LEA R42, P0, R43, R54, 0x1 ;  /* 0x000000362b2a7211 */ /* 0x000fe200078008ff */
[C---:B------:R-:W-:Y:S01]  /*73d0*/  IMAD R53, R50.reuse, 0x2, R0 ;  /* 0x0000000232357824 */ /* 0x040fe200078e0200 */
[----:B------:R-:W-:Y:S02]  /*73e0*/  LEA.HI.X.SX32 R41, R41, R64, 0x1, P2 ;  /* 0x0000004029297211 */ /* 0x000fe400010f0eff */
[-C--:B------:R-:W-:Y:S01]  /*73f0*/  LEA R44, P1, R45, R54.reuse, 0x1 ;  /* 0x000000362d2c7211 */ /* 0x080fe200078208ff */
[----:B------:R-:W-:Y:S01]  /*7400*/  IMAD R55, R50, 0x2, R53 ;  /* 0x0000000232377824 */ /* 0x000fe200078e0235 */
[----:B------:R-:W-:-:S02]  /*7410*/  LEA R46, P2, R47, R54, 0x1 ;  /* 0x000000362f2e7211 */ /* 0x000fc400078408ff */
[-C--:B------:R-:W-:Y:S02]  /*7420*/  LEA.HI.X.SX32 R43, R43, R64.reuse, 0x1, P0 ;  /* 0x000000402b2b7211 */ /* 0x080fe400000f0eff */
[-C--:B------:R-:W-:Y:S02]  /*7430*/  LEA.HI.X.SX32 R45, R45, R64.reuse, 0x1, P1 ;  /* 0x000000402d2d7211 */ /* 0x080fe400008f0eff */
[----:B------:R-:W-:Y:S02]  /*7440*/  LEA.HI.X.SX32 R47, R47, R64, 0x1, P2 ;  /* 0x000000402f2f7211 */ /* 0x000fe400010f0eff */
[-C--:B------:R-:W-:Y:S02]  /*7450*/  LEA R48, P0, R49, R54.reuse, 0x1 ;  /* 0x0000003631307211 */ /* 0x080fe400078008ff */
[-C--:B------:R-:W-:Y:S02]  /*7460*/  LEA R50, P1, R0, R54.reuse, 0x1 ;  /* 0x0000003600327211 */ /* 0x080fe400078208ff */
[----:B------:R-:W-:-:S02]  /*7470*/  LEA R52, P2, R53, R54, 0x1 ;  /* 0x0000003635347211 */ /* 0x000fc400078408ff */
[----:B------:R-:W-:Y:S02]  /*7480*/  LEA R54, P3, R55, R54, 0x1 ;  /* 0x0000003637367211 */ /* 0x000fe400078608ff */
[-C--:B------:R-:W-:Y:S02]  /*7490*/  LEA.HI.X.SX32 R49, R49, R64.reuse, 0x1, P0 ;  /* 0x0000004031317211 */ /* 0x080fe400000f0eff */
[-C--:B------:R-:W-:Y:S02]  /*74a0*/  LEA.HI.X.SX32 R51, R0, R64.reuse, 0x1, P1 ;  /* 0x0000004000337211 */ /* 0x080fe400008f0eff */
[-C--:B------:R-:W-:Y:S02]  /*74b0*/  LEA.HI.X.SX32 R53, R53, R64.reuse, 0x1, P2 ;  /* 0x0000004035357211 */ /* 0x080fe400010f0eff */
[----:B------:R-:W-:Y:S02]  /*74c0*/  LEA.HI.X.SX32 R55, R55, R64, 0x1, P3 ;  /* 0x0000004037377211 */ /* 0x000fe400018f0eff */
[----:B------:R-:W0:Y:S01]  /*74d0*/  LDS.128 R64, [R56+0x1000] ;  /* 0x0010000038407984 */ /* 0x000e220000000c00 */
[----:B------:R-:W-:-:S02]  /*74e0*/  PRMT R0, R60, 0x7632, R0 ;  /* 0x000076323c007816 */ /* 0x000fc40000000000 */
[----:B-1----:R-:W-:Y:S02]  /*74f0*/  PRMT R17, R61, 0x7632, R17 ;  /* 0x000076323d117816 */ /* 0x002fe40000000011 */
[----:B------:R-:W-:Y:S01]  /*7500*/  ISETP.GE.U32.AND P0, PT, R3, 0x80, PT ;  /* 0x000000800300780c */ /* 0x000fe20003f06070 */
[----:B------:R1:W-:Y:S01]  /*7510*/  STG.E.U16 desc[UR30][R18.64], R0 ;  /* 0x0000000012007986 */ /* 0x0003e2000c10151e */
[----:B------:R-:W-:-:S03]  /*7520*/  IMAD.SHL.U32 R3, R2, 0x4, RZ ;  /* 0x0000000402037824 */ /* 0x000fc600078e00ff */
[----:B------:R2:W-:Y:S04]  /*7530*/  STG.E.U16 desc[UR30][R12.64], R61 ;  /* 0x0000003d0c007986 */ /* 0x0005e8000c10151e */
[----:B------:R3:W-:Y:S04]  /*7540*/  STG.E.U16 desc[UR30][R20.64], R17 ;  /* 0x0000001114007986 */ /* 0x0007e8000c10151e */
[----:B------:R4:W-:Y:S01]  /*7550*/  STG.E.U16 desc[UR30][R10.64], R62 ;  /* 0x0000003e0a007986 */ /* 0x0009e2000c10151e */
[----:B-1----:R-:W-:Y:S01]  /*7560*/  PRMT R19, R7, 0x7632, R19 ;  /* 0x0000763207137816 */ /* 0x002fe20000000013 */
[----:B------:R-:W-:Y:S01]  /*7570*/  IMAD.HI R0, R2, 0x4, RZ ;  /* 0x0000000402007827 */ /* 0x000fe200078e02ff */
[----:B--2---:R-:W-:-:S02]  /*7580*/  PRMT R13, R62, 0x7632, R13 ;  /* 0x000076323e0d7816 */ /* 0x004fc4000000000d */
[----:B---3--:R-:W-:-:S03]  /*7590*/  PRMT R17, R6, 0x7632, R17 ;  /* 0x0000763206117816 */ /* 0x008fc60000000011 */
[----:B------:R1:W-:Y:S01]  /*75a0*/  STG.E.U16 desc[UR30][R8.64], R13 ;  /* 0x0000000d08007986 */ /* 0x0003e2000c10151e */
[----:B----4-:R-:W-:-:S03]  /*75b0*/  PRMT R11, R63, 0x7632, R11 ;  /* 0x000076323f0b7816 */ /* 0x010fc6000000000b */
[----:B------:R2:W-:Y:S04]  /*75c0*/  STG.E.U16 desc[UR30][R14.64], R63 ;  /* 0x0000003f0e007986 */ /* 0x0005e8000c10151e */
[----:B------:R3:W-:Y:S01]  /*75d0*/  STG.E.U16 desc[UR30][R22.64], R11 ;  /* 0x0000000b16007986 */ /* 0x0007e2000c10151e */
[----:B-1----:R-:W-:-:S03]  /*75e0*/  PRMT R9, R4, 0x7632, R9 ;  /* 0x0000763204097816 */ /* 0x002fc60000000009 */
[----:B------:R1:W-:Y:S01]  /*75f0*/  STG.E.U16 desc[UR30][R24.64], R4 ;  /* 0x0000000418007986 */ /* 0x0003e2000c10151e */
[----:B0-----:R-:W-:Y:S02]  /*7600*/  PRMT R21, R64, 0x7632, R21 ;  /* 0x0000763240157816 */ /* 0x001fe40000000015 */
[----:B--2---:R-:W-:Y:S01]  /*7610*/  PRMT R15, R5, 0x7632, R15 ;  /* 0x00007632050f7816 */ /* 0x004fe2000000000f */
[----:B------:R0:W-:Y:S01]  /*7620*/  STG.E.U16 desc[UR30][R26.64], R9 ;  /* 0x000000091a007986 */ /* 0x0001e2000c10151e */
[----:B---3--:R-:W-:-:S03]  /*7630*/  PRMT R23, R65, 0x7632, R23 ;  /* 0x0000763241177816 */ /* 0x008fc60000000017 */
[----:B------:R2:W-:Y:S04]  /*7640*/  STG.E.U16 desc[UR30][R28.64], R5 ;  /* 0x000000051c007986 */ /* 0x0005e8000c10151e */
[----:B------:R-:W-:Y:S01]  /*7650*/  STG.E.U16 desc[UR30][R30.64], R15 ;  /* 0x0000000f1e007986 */ /* 0x000fe2000c10151e */
[----:B-1----:R-:W-:-:S03]  /*7660*/  PRMT R25, R66, 0x7632, R25 ;  /* 0x0000763242197816 */ /* 0x002fc60000000019 */
[----:B------:R-:W-:Y:S01]  /*7670*/  STG.E.U16 desc[UR30][R32.64], R6 ;  /* 0x0000000620007986 */ /* 0x000fe2000c10151e */
[----:B0-----:R-:W-:-:S03]  /*7680*/  PRMT R27, R67, 0x7632, R27 ;  /* 0x00007632431b7816 */ /* 0x001fc6000000001b */
[----:B------:R-:W-:Y:S01]  /*7690*/  STG.E.U16 desc[UR30][R34.64], R17 ;  /* 0x0000001122007986 */ /* 0x000fe2000c10151e */
[----:B--2---:R-:W0:Y:S03]  /*76a0*/  LDC.64 R4, c[0x0][0x3a0] ;  /* 0x0000e800ff047b82 */ /* 0x004e260000000a00 */
[----:B------:R-:W-:Y:S04]  /*76b0*/  STG.E.U16 desc[UR30][R36.64], R7 ;  /* 0x0000000724007986 */ /* 0x000fe8000c10151e */
[----:B------:R-:W-:Y:S04]  /*76c0*/  STG.E.U16 desc[UR30][R38.64], R19 ;  /* 0x0000001326007986 */ /* 0x000fe8000c10151e */
[----:B------:R-:W-:Y:S04]  /*76d0*/  STG.E.U16 desc[UR30][R40.64], R64 ;  /* 0x0000004028007986 */ /* 0x000fe8000c10151e */
[----:B------:R-:W-:Y:S04]  /*76e0*/  STG.E.U16 desc[UR30][R42.64], R21 ;  /* 0x000000152a007986 */ /* 0x000fe8000c10151e */
[----:B------:R-:W-:Y:S04]  /*76f0*/  STG.E.U16 desc[UR30][R44.64], R65 ;  /* 0x000000412c007986 */ /* 0x000fe8000c10151e */
[----:B------:R-:W-:Y:S01]  /*7700*/  STG.E.U16 desc[UR30][R46.64], R23 ;  /* 0x000000172e007986 */ /* 0x000fe2000c10151e */
[----:B0-----:R-:W-:-:S03]  /*7710*/  IADD3 R2, P1, P2, R3, UR6, R4 ;  /* 0x0000000603027c10 */ /* 0x001fc6000fa3e004 */
[----:B------:R-:W-:Y:S01]  /*7720*/  STG.E.U16 desc[UR30][R48.64], R66 ;  /* 0x0000004230007986 */ /* 0x000fe2000c10151e */
[----:B------:R-:W-:-:S03]  /*7730*/  IADD3.X R3, PT, PT, R0, UR5, R5, P1, P2 ;  /* 0x0000000500037c10 */ /* 0x000fc60008fe4405 */
[----:B------:R-:W-:Y:S04]  /*7740*/  STG.E.U16 desc[UR30][R50.64], R25 ;  /* 0x0000001932007986 */ /* 0x000fe8000c10151e */
[----:B------:R-:W-:Y:S04]  /*7750*/  STG.E.U16 desc[UR30][R52.64], R67 ;  /* 0x0000004334007986 */ /* 0x000fe8000c10151e */
[----:B------:R-:W-:Y:S01]  /*7760*/  STG.E.U16 desc[UR30][R54.64], R27 ;  /* 0x0000001b36007986 */ /* 0x000fe2000c10151e */
[----:B------:R-:W-:Y:S06]  /*7770*/  BAR.SYNC.DEFER_BLOCKING 0x0 ;  /* 0x0000000000007b1d */ /* 0x000fec0000010000 */
[----:B------:R-:W-:Y:S02]  /*7780*/  STSM.16.M88 [R58], R113 ;  /* 0x000000713a007844 */ /* 0x000fe40000000000 */
[----:B------:R-:W-:Y:S06]  /*7790*/  BAR.SYNC.DEFER_BLOCKING 0x0 ;  /* 0x0000000000007b1d */ /* 0x000fec0000010000 */
[----:B------:R-:W0:Y:S04]  /*77a0*/  LDSM.16.M88 R59, [R59+UR8] ;  /* 0x000000083b3b783b */ /* 0x000e280008000000 */
[----:B0-----:R0:W-:Y:S01]  /*77b0*/  @!P0 STG.E desc[UR30][R2.64], R59 ;  /* 0x0000003b02008986 */ /* 0x0011e2000c10191e */
[----:B------:R-:W-:Y:S06]  /*77c0*/  BAR.SYNC.DEFER_BLOCKING 0x0 ;  /* 0x0000000000007b1d */ /* 0x000fec0000010000 */
[----:B------:R-:W-:Y:S05]  /*77d0*/  @P5 BRA `(.L_x_22) ;  /* 0x0000000000a05947 */ /* 0x000fea0003800000 */
[----:B------:R-:W1:Y:S01]  /*77e0*/  S2UR UR5, SR_CgaCtaId ;  /* 0x00000000000579c3 */ /* 0x000e620000008800 */
[----:B------:R-:W-:Y:S01]  /*77f0*/  NOP ;  /* 0x0000000000007918 */ /* 0x000fe20000000000 */
[----:B------:R-:W-:Y:S01]  /*7800*/  UMOV UR4, 0x50 ;  /* 0x0000005000047882 */ /* 0x000fe20000000000 */
[----:B------:R-:W-:Y:S02]  /*7810*/  IMAD.U32 R0, RZ, RZ, UR9 ;  /* 0x00000009ff007e24 */ /* 0x000fe4000f8e00ff */
[----:B0-----:R-:W-:Y:S02]  /*7820*/  IMAD.MOV.U32 R3, RZ, RZ, 0xff ;  /* 0x000000ffff037424 */ /* 0x001fe400078e00ff */
[----:B------:R-:W-:Y:S01]  /*7830*/  IMAD.MOV.U32 R7, RZ, RZ, 0x1 ;  /* 0x00000001ff077424 */ /* 0x000fe200078e00ff */
[----:B------:R-:W-:-:S04]  /*7840*/  LOP3.LUT R0, R0, 0xffff, RZ, 0xc0, !PT ;  /* 0x0000ffff00007812 */ /* 0x000fc800078ec0ff */
[----:B------:R-:W-:-:S05]  /*7850*/  SHF.R.U32.HI R0, RZ, 0x5, R0 ;  /* 0x00000005ff007819 */ /* 0x000fca0000011600 */
[----:B------:R-:W-:Y:S01]  /*7860*/  VIADD R2, R0, 0x10 ;  /* 0x0000001000027836 */ /* 0x000fe20000000000 */
[----:B------:R-:W-:Y:S01]  /*7870*/  SHF.L.U32 R0, R3, R0, RZ ;  /* 0x0000000003007219 */ /* 0x000fe200000006ff */
[----:B-1----:R-:W-:-:S03]  /*7880*/  ULEA UR6, UR5, UR4, 0x18 ;  /* 0x0000000405067291 */ /* 0x002fc6000f8ec0ff */
[----:B------:R-:W-:-:S04]  /*7890*/  SHF.L.U32 R3, R7, R2, RZ ;  /* 0x0000000207037219 */ /* 0x000fc800000006ff */
[----:B------:R-:W-:Y:S02]  /*78a0*/  LOP3.LUT R0, R3, R0, RZ, 0xfc, !PT ;  /* 0x0000000003007212 */ /* 0x000fe400078efcff */
[----:B------:R-:W0:Y:S02]  /*78b0*/  LDS R5, [UR6] ;  /* 0x00000006ff057984 */ /* 0x000e240008000800 */
[C---:B------:R-:W-:Y:S02]  /*78c0*/  LOP3.LUT R2, R0.reuse, 0xffff, RZ, 0xc0, !PT ;  /* 0x0000ffff00027812 */ /* 0x040fe400078ec0ff */
[----:B0-----:R-:W-:-:S04]  /*78d0*/  LOP3.LUT R3, R0, 0xffff, R5, 0x80, !PT ;  /* 0x0000ffff00037812 */ /* 0x001fc800078e8005 */
[----:B------:R-:W-:-:S13]  /*78e0*/  ISETP.NE.AND P0, PT, R3, R2, PT ;  /* 0x000000020300720c */ /* 0x000fda0003f05270 */
[----:B------:R-:W-:Y:S05]  /*78f0*/  @P0 BRA `(.L_x_23) ;  /* 0x0000000000500947 */ /* 0x000fea0003800000 */
[----:B------:R-:W-:Y:S02]  /*7900*/  SHF.R.U32.HI R5, RZ, 0x10, R5 ;  /* 0x00000010ff057819 */ /* 0x000fe40000011605 */
[----:B------:R-:W-:-:S04]  /*7910*/  SHF.R.U32.HI R2, RZ, 0x10, R0 ;  /* 0x00000010ff027819 */ /* 0x000fc80000011600 */
[----:B------:R-:W-:-:S04]  /*7920*/  LOP3.LUT R5, R5, R2, RZ, 0xc0, !PT ;  /* 0x0000000205057212 */ /* 0x000fc800078ec0ff */
[----:B------:R-:W-:-:S13]  /*7930*/  ISETP.NE.AND P0, PT, R5, R2, PT ;  /* 0x000000020500720c */ /* 0x000fda0003f05270 */
[----:B------:R-:W-:Y:S05]  /*7940*/  @P0 BRA `(.L_x_24) ;  /* 0x0000000000300947 */ /* 0x000fea0003800000 */
[----:B------:R-:W-:Y:S01]  /*7950*/  R2UR UR4, R0 ;  /* 0x00000000000472ca */ /* 0x000fe200000e0000 */
[----:B------:R-:W-:Y:S01]  /*7960*/  VOTEU.ANY UR5, UPT, PT ;  /* 0x0000000000057886 */ /* 0x000fe200038e0100 */
[----:B------:R-:W0:Y:S01]  /*7970*/  S2R R0, SR_LANEID ;  /* 0x0000000000007919 */ /* 0x000e220000000000 */
[----:B------:R-:W-:-:S10]  /*7980*/  UFLO.U32 UR5, UR5 ;  /* 0x00000005000572bd */ /* 0x000fd400080e0000 */
[----:B------:R-:W-:-:S06]  /*7990*/  ULOP3.LUT UR4, URZ, UR4, URZ, 0x33, !UPT ;  /* 0x00000004ff047292 */ /* 0x000fcc000f8e33ff */
[----:B------:R-:W-:-:S04]  /*79a0*/  IMAD.U32 R2, RZ, RZ, UR4 ;  /* 0x00000004ff027e24 */ /* 0x000fc8000f8e00ff */
[----:B------:R-:W1:Y:S02]  /*79b0*/  REDUX UR7, R2 ;  /* 0x00000000020773c4 */ /* 0x000e640000000000 */
[----:B------:R2:W-:Y:S01]  /*79c0*/  UTCATOMSWS.AND URZ, UR4 ;  /* 0x0000000400ff79e3 */ /* 0x0005e20008000000 */
[----:B0-----:R-:W-:Y:S01]  /*79d0*/  ISETP.EQ.U32.AND P0, PT, R0, UR5, PT ;  /* 0x0000000500007c0c */ /* 0x001fe2000bf02070 */
[----:B-1----:R-:W-:-:S12]  /*79e0*/  IMAD.U32 R0, RZ, RZ, UR7 ;  /* 0x00000007ff007e24 */ /* 0x002fd8000f8e00ff */
[----:B------:R2:W-:Y:S01]  /*79f0*/  @P0 ATOMS.AND RZ, [UR6], R0 ;  /* 0x00000000ffff098c */ /* 0x0005e2000a800006 */
[----:B------:R-:W-:Y:S05]  /*7a00*/  BRA `(.L_x_22) ;  /* 0x0000000000147947 */ /* 0x000fea0003800000 */
.L_x_24:
[----:B------:R-:W-:-:S07]  /*7a10*/  MOV R2, 0x7a30 ;  /* 0x00007a3000027802 */ /* 0x000fce0000000f00 */
[----:B------:R-:W-:Y:S05]  /*7a20*/  CALL.REL.NOINC `($__internal_0_$__cuda_sm10x_tcgen05_guardrail_trap_col_being_dealloced_not_returned_by_alloc) ;  /* 0x0000000000447944 */ /* 0x000fea0003c00000 */
[----:B------:R-:W-:Y:S05]  /*7a30*/  BRA `(.L_x_22) ;  /* 0x0000000000087947 */ /* 0x000fea0003800000 */
.L_x_23:
[----:B------:R-:W-:-:S07]  /*7a40*/  MOV R2, 0x7a60 ;  /* 0x00007a6000027802 */ /* 0x000fce0000000f00 */
[----:B------:R-:W-:Y:S05]  /*7a50*/  CALL.REL.NOINC `($__internal_2_$__cuda_sm10x_tcgen05_guardrail_trap_unallocated_columns_being_dealloced) ;  /* 0x0000000000507944 */ /* 0x000fea0003c00000 */
.L_x_22:
[----:B------:R-:W-:Y:S01]  /*7a60*/  NOP ;  /* 0x0000000000007918 */ /* 0x000fe20000000000 */
[----:B--2---:R-:W-:Y:S05]  /*7a70*/  EXIT ;  /* 0x000000000000794d */ /* 0x004fea0003800000 */
.L_x_8:
[----:B------:R-:W1:Y:S02]  /*7a80*/  SYNCS.PHASECHK.TRANS64.TRYWAIT P2, [UR8+0x6000], RZ ;  /* 0x006000ffff0075a7 */ /* 0x000e640008041108 */
[----:B-1----:R-:W-:Y:S05]  /*7a90*/  @!P2 BRA `(.L_x_8) ;  /* 0xfffffffc00f8a947 */ /* 0x002fea000383ffff */
[----:B------:R-:W-:Y:S05]  /*7aa0*/  BRA `(.L_x_7) ;  /* 0xffffffa0004c7947 */ /* 0x000fea000383ffff */
.L_x_17:
[----:B------:R-:W1:Y:S02]  /*7ab0*/  SYNCS.PHASECHK.TRANS64.TRYWAIT P0, [UR8+0xa010], RZ ;  /* 0x00a010ffff0075a7 */ /* 0x000e640008001108 */
[----:B-1----:R-:W-:Y:S05]  /*7ac0*/  @!P0 BRA `(.L_x_17) ;  /* 0xfffffffc00f88947 */ /* 0x002fea000383ffff */
[----:B------:R-:W-:Y:S05]  /*7ad0*/  BRA `(.L_x_25) ;  /* 0xffffffc8005c7947 */ /* 0x000fea000383ffff */
.L_x_18:
[----:B------:R-:W0:Y:S02]  /*7ae0*/  SYNCS.PHASECHK.TRANS64.TRYWAIT P0, [UR32], R26 ;  /* 0x0000001aff0075a7 */ /* 0x000e240008001120 */
[----:B0-----:R-:W-:Y:S05]  /*7af0*/  @!P0 BRA `(.L_x_18) ;  /* 0xfffffffc00f88947 */ /* 0x001fea000383ffff */
[----:B------:R-:W-:Y:S05]  /*7b00*/  BRA `(.L_x_26) ;  /* 0xffffffdc00687947 */ /* 0x000fea000383ffff */
.L_x_21:
[----:B------:R-:W0:Y:S02]  /*7b10*/  SYNCS.PHASECHK.TRANS64.TRYWAIT P0, [UR32], R4 ;  /* 0x00000004ff0075a7 */ /* 0x000e240008001120 */
[----:B0-----:R-:W-:Y:S05]  /*7b20*/  @!P0 BRA `(.L_x_21) ;  /* 0xfffffffc00f88947 */ /* 0x001fea000383ffff */
[----:B------:R-:W-:Y:S05]  /*7b30*/  BRA `(.L_x_27) ;  /* 0xffffffe400bc7947 */ /* 0x000fea000383ffff */
        .weak           $__internal_0_$__cuda_sm10x_tcgen05_guardrail_trap_col_being_dealloced_not_returned_by_alloc
        .type           $__internal_0_$__cuda_sm10x_tcgen05_guardrail_trap_col_being_dealloced_not_returned_by_alloc,@function
        .size           $__internal_0_$__cuda_sm10x_tcgen05_guardrail_trap_col_being_dealloced_not_returned_by_alloc,($__internal_1_$__cuda_sm10x_tcgen05_guardrail_trap_phase_invalid_during_alloc - $__internal_0_$__cuda_sm10x_tcgen05_guardrail_trap_col_being_dealloced_not_returned_by_alloc)
$__internal_0_$__cuda_sm10x_tcgen05_guardrail_trap_col_being_dealloced_not_returned_by_alloc:
[----:B------:R-:W-:Y:S05]  /*7b40*/  BPT.TRAP 0x1 ;  /* 0x000000040000795c */ /* 0x000fea0000300000 */
[----:B------:R-:W-:-:S04]  /*7b50*/  IMAD.MOV.U32 R3, RZ, RZ, 0x0 ;  /* 0x00000000ff037424 */ /* 0x000fc800078e00ff */
[----:B------:R-:W-:Y:S05]  /*7b60*/  RET.REL.NODEC R2 `(attn_fwd) ;  /* 0xffffff8402247950 */ /* 0x000fea0003c3ffff */
        .weak           $__internal_1_$__cuda_sm10x_tcgen05_guardrail_trap_phase_invalid_during_alloc
        .type           $__internal_1_$__cuda_sm10x_tcgen05_guardrail_trap_phase_invalid_during_alloc,@function
        .size           $__internal_1_$__cuda_sm10x_tcgen05_guardrail_trap_phase_invalid_during_alloc,($__internal_2_$__cuda_sm10x_tcgen05_guardrail_trap_unallocated_columns_being_dealloced - $__internal_1_$__cuda_sm10x_tcgen05_guardrail_trap_phase_invalid_during_alloc)
$__internal_1_$__cuda_sm10x_tcgen05_guardrail_trap_phase_invalid_during_alloc:
[----:B------:R-:W-:Y:S05]  /*7b70*/  BPT.TRAP 0x1 ;  /* 0x000000040000795c */ /* 0x000fea0000300000 */
[----:B------:R-:W-:-:S04]  /*7b80*/  IMAD.MOV.U32 R3, RZ, RZ, 0x0 ;  /* 0x00000000ff037424 */ /* 0x000fc800078e00ff */
[----:B------:R-:W-:Y:S05]  /*7b90*/  RET.REL.NODEC R2 `(attn_fwd) ;  /* 0xffffff8402187950 */ /* 0x000fea0003c3ffff */
        .weak           $__internal_2_$__cuda_sm10x_tcgen05_guardrail_trap_unallocated_columns_being_dealloced
        .type           $__internal_2_$__cuda_sm10x_tcgen05_guardrail_trap_unallocated_columns_being_dealloced,@function
        .size           $__internal_2_$__cuda_sm10x_tcgen05_guardrail_trap_unallocated_columns_being_dealloced,(.L_x_31 - $__internal_2_$__cuda_sm10x_tcgen05_guardrail_trap_unallocated_columns_being_dealloced)
$__internal_2_$__cuda_sm10x_tcgen05_guardrail_trap_unallocated_columns_being_dealloced:
[----:B------:R-:W-:Y:S05]  /*7ba0*/  BPT.TRAP 0x1 ;  /* 0x000000040000795c */ /* 0x000fea0000300000 */
[----:B------:R-:W-:-:S04]  /*7bb0*/  IMAD.MOV.U32 R3, RZ, RZ, 0x0 ;  /* 0x00000000ff037424 */ /* 0x000fc800078e00ff */
[----:B------:R-:W-:Y:S05]  /*7bc0*/  RET.REL.NODEC R2 `(attn_fwd) ;  /* 0xffffff84020c7950 */ /* 0x000fea0003c3ffff */
.L_x_28:
[----:B------:R-:W-:-:S00]  /*7bd0*/  BRA `(.L_x_28) ;  /* 0xfffffffc00fc7947 */ /* 0x000fc0000383ffff */
[----:B------:R-:W-:-:S00]  /*7be0*/  NOP ;  /* 0x0000000000007918 */ /* 0x000fc00000000000 */
        /* <DEDUP_REMOVED lines=9> */
.L_x_31:


//--------------------- .nv.global.init           --------------------------
	.section	.nv.global.init,"aw",@progbits
.nv.global.init:
	.type		_$_str,@object
	.size		_$_str,(.L_3 - _$_str)
_$_str:
        /*0000*/ 	.byte	0x5f, 0x5f, 0x43, 0x55, 0x44, 0x41, 0x5f, 0x46, 0x54, 0x5a, 0x00
.L_3:


//--------------------- .nv.shared.attn_fwd       --------------------------
	.section	.nv.shared.attn_fwd,"aw",@nobits
	.sectionflags	@""
	.align	16
	.zero		1024


//--------------------- .nv.shared.reserved.0     --------------------------
	.section	.nv.shared.reserved.0,"aw",@nobits
	.align	8
	.weak		__nv_reservedSMEM_offset_0_alias
	.size		__nv_reservedSMEM_offset_0_alias, 0, 64
	.other		__nv_reservedSMEM_offset_0_alias,@"STO_CUDA_RESERVED_SHARED STV_DEFAULT"
__nv_reservedSMEM_offset_0_alias:
	.zero		0
.nv.shared.reserved.0:
	.zero		64
	.weak		__nv_reservedSMEM_allocation_phase
	.type		__nv_reservedSMEM_allocation_phase,@object
	.size		__nv_reservedSMEM_allocation_phase,(.L_0 - __nv_reservedSMEM_allocation_phase)
__nv_reservedSMEM_allocation_phase:
	.zero		1
.L_0:
	.zero		7
	.weak		__nv_reservedSMEM_devtool_atexit_pc
	.type		__nv_reservedSMEM_devtool_atexit_pc,@object
	.size		__nv_reservedSMEM_devtool_atexit_pc,(__nv_reservedSMEM_allocation_mask - __nv_reservedSMEM_devtool_atexit_pc)
__nv_reservedSMEM_devtool_atexit_pc:
	.zero		8
	.weak		__nv_reservedSMEM_allocation_mask
	.type		__nv_reservedSMEM_allocation_mask,@object
	.size		__nv_reservedSMEM_allocation_mask,(.L_2 - __nv_reservedSMEM_allocation_mask)
__nv_reservedSMEM_allocation_mask:
	.zero		4
.L_2:


//--------------------- .nv.constant0.attn_fwd    --------------------------
	.section	.nv.constant0.attn_fwd,"a",@progbits
	.sectionflags	@""
	.align	4
.nv.constant0.attn_fwd:
	.zero		1032


//--------------------- SYMBOLS --------------------------

	.type		.nv.reservedSmem.offset0,@object
	.size		.nv.reservedSmem.offset0,0x4
	.type		.nv.reservedSmem.cap,@object
	.size		.nv.reservedSmem.cap,0x4
